def matmul_kernel(
    a_ptr,
    b_ptr,
    c_ptr,
    M,
    N,
    K,
    stride_am,
    stride_ak,
    stride_bk,
    stride_bn,
    stride_cm,
    stride_cn,
    BLOCK_M: tl.constexpr,
    BLOCK_N: tl.constexpr,
    BLOCK_K: tl.constexpr,
    GROUP_M: tl.constexpr,
):
    pid = tl.program_id(axis=0)
    num_pid_m = tl.cdiv(M, BLOCK_M)
    num_pid_n = tl.cdiv(N, BLOCK_N)
    num_pid_in_group = GROUP_M * num_pid_n
    group_id = pid // num_pid_in_group
    first_pid_m = group_id * GROUP_M
    group_size_m = min(num_pid_m - first_pid_m, GROUP_M)
    pid_m = first_pid_m + ((pid % num_pid_in_group) % group_size_m)
    pid_n = (pid % num_pid_in_group) // group_size_m

    offs_am = (pid_m * BLOCK_M + tl.arange(0, BLOCK_M)) % M
    offs_bn = (pid_n * BLOCK_N + tl.arange(0, BLOCK_N)) % N
    offs_k = tl.arange(0, BLOCK_K)
    a_ptrs = a_ptr + offs_am[:, None] * stride_am + offs_k[None, :] * stride_ak
    b_ptrs = b_ptr + offs_k[:, None] * stride_bk + offs_bn[None, :] * stride_bn

    acc = tl.zeros((BLOCK_M, BLOCK_N), dtype=tl.float32)
    for kk in range(0, tl.cdiv(K, BLOCK_K)):
        a = tl.load(a_ptrs, mask=offs_k[None, :] < K - kk * BLOCK_K, other=0.0)
        b = tl.load(b_ptrs, mask=offs_k[:, None] < K - kk * BLOCK_K, other=0.0)
        acc = tl.dot(a, b, acc)
        a_ptrs += BLOCK_K * stride_ak
        b_ptrs += BLOCK_K * stride_bk

    c = acc.to(c_ptr.dtype.element_ty)
    offs_cm = pid_m * BLOCK_M + tl.arange(0, BLOCK_M)
    offs_cn = pid_n * BLOCK_N + tl.arange(0, BLOCK_N)
    c_ptrs = c_ptr + offs_cm[:, None] * stride_cm + offs_cn[None, :] * stride_cn
    mask = (offs_cm[:, None] < M) & (offs_cn[None, :] < N)
    tl.store(c_ptrs, c, mask=mask)

# config = {"BLOCK_K": 64, "BLOCK_M": 256, "BLOCK_N": 64, "GROUP_M": 8, "arch": "sm_100", "dtype": "fp8e5m2", "num_ctas": 1, "num_stages": 3, "num_warps": 16}
# arch = sm_100


// ===== COMPILED SASS (sm_100a) =====

	.target	sm_100a

	.elftype	@"ET_EXEC"


//--------------------- .note.nv.tkinfo           --------------------------
	.section	.note.nv.tkinfo,"",@"SHT_NOTE"
	.sectionflags	@"SHF_NOTE_NV_TKINFO"
	.tkinfo
        /*0018*/ 	.word	0x00000081
        /*0030*/ 	.string	""
        /*0030*/ 	.string	"ptxas-blackwell"
        /*0030*/ 	.string	"Cuda compilation tools, release 12.9, V12.9.86"
        /*0030*/ 	.string	"Build cuda_12.9.r12.9/compiler.36037853_0"
        /*0030*/ 	.string	"-v  -suppress-debug-info  -lineinfo  -arch sm_100a "



//--------------------- .note.nv.cuver            --------------------------
	.section	.note.nv.cuver,"",@"SHT_NOTE"
	.sectionflags	@"SHF_NOTE_NV_CUVER"
        /*0018*/ 	.short	0x0001
        /*001a*/ 	.short	0x0064
        /*001c*/ 	.short	0x0001
        /*001e*/ 	.short	0x0000
        /*0020*/ 	.short	0x0001
        /*0022*/ 	.short	0x0000


//--------------------- .nv.info                  --------------------------
	.section	.nv.info,"",@"SHT_CUDA_INFO"
	.align	4


	//----- nvinfo : EIATTR_REGCOUNT
	.align		4
        /*0000*/ 	.byte	0x04, 0x2f
        /*0002*/ 	.short	(.L_1 - .L_0)
	.align		4
.L_0:
        /*0004*/ 	.word	index@(matmul_kernel)
        /*0008*/ 	.word	0x00000080


	//----- nvinfo : EIATTR_FRAME_SIZE
	.align		4
.L_1:
        /*000c*/ 	.byte	0x04, 0x11
        /*000e*/ 	.short	(.L_3 - .L_2)
	.align		4
.L_2:
        /*0010*/ 	.word	index@(matmul_kernel)
        /*0014*/ 	.word	0x00000030


	//----- nvinfo : EIATTR_MIN_STACK_SIZE
	.align		4
.L_3:
        /*0018*/ 	.byte	0x04, 0x12
        /*001a*/ 	.short	(.L_5 - .L_4)
	.align		4
.L_4:
        /*001c*/ 	.word	index@(matmul_kernel)
        /*0020*/ 	.word	0x00000030
.L_5:


//--------------------- .nv.info.matmul_kernel    --------------------------
	.section	.nv.info.matmul_kernel,"",@"SHT_CUDA_INFO"
	.sectionflags	@""
	.align	4


	//----- nvinfo : EIATTR_CUDA_API_VERSION
	.align		4
        /*0000*/ 	.byte	0x04, 0x37
        /*0002*/ 	.short	(.L_7 - .L_6)
.L_6:
        /*0004*/ 	.word	0x00000081


	//----- nvinfo : EIATTR_KPARAM_INFO
	.align		4
.L_7:
        /*0008*/ 	.byte	0x04, 0x17
        /*000a*/ 	.short	(.L_9 - .L_8)
.L_8:
        /*000c*/ 	.word	0x00000000
        /*0010*/ 	.short	0x000d
        /*0012*/ 	.short	0x0048
        /*0014*/ 	.byte	0x00, 0xf4, 0x21, 0x00


	//----- nvinfo : EIATTR_KPARAM_INFO
	.align		4
.L_9:
        /*0018*/ 	.byte	0x04, 0x17
        /*001a*/ 	.short	(.L_11 - .L_10)
.L_10:
        /*001c*/ 	.word	0x00000000
        /*0020*/ 	.short	0x000c
        /*0022*/ 	.short	0x0040
        /*0024*/ 	.byte	0x00, 0xf4, 0x21, 0x00


	//----- nvinfo : EIATTR_KPARAM_INFO
	.align		4
.L_11:
        /*0028*/ 	.byte	0x04, 0x17
        /*002a*/ 	.short	(.L_13 - .L_12)
.L_12:
        /*002c*/ 	.word	0x00000000
        /*0030*/ 	.short	0x000b
        /*0032*/ 	.short	0x0038
        /*0034*/ 	.byte	0x00, 0xf0, 0x11, 0x00


	//----- nvinfo : EIATTR_KPARAM_INFO
	.align		4
.L_13:
        /*0038*/ 	.byte	0x04, 0x17
        /*003a*/ 	.short	(.L_15 - .L_14)
.L_14:
        /*003c*/ 	.word	0x00000000
        /*0040*/ 	.short	0x000a
        /*0042*/ 	.short	0x0034
        /*0044*/ 	.byte	0x00, 0xf0, 0x11, 0x00


	//----- nvinfo : EIATTR_KPARAM_INFO
	.align		4
.L_15:
        /*0048*/ 	.byte	0x04, 0x17
        /*004a*/ 	.short	(.L_17 - .L_16)
.L_16:
        /*004c*/ 	.word	0x00000000
        /*0050*/ 	.short	0x0009
        /*0052*/ 	.short	0x0030
        /*0054*/ 	.byte	0x00, 0xf0, 0x11, 0x00


	//----- nvinfo : EIATTR_KPARAM_INFO
	.align		4
.L_17:
        /*0058*/ 	.byte	0x04, 0x17
        /*005a*/ 	.short	(.L_19 - .L_18)
.L_18:
        /*005c*/ 	.word	0x00000000
        /*0060*/ 	.short	0x0008
        /*0062*/ 	.short	0x002c
        /*0064*/ 	.byte	0x00, 0xf0, 0x11, 0x00


	//----- nvinfo : EIATTR_KPARAM_INFO
	.align		4
.L_19:
        /*0068*/ 	.byte	0x04, 0x17
        /*006a*/ 	.short	(.L_21 - .L_20)
.L_20:
        /*006c*/ 	.word	0x00000000
        /*0070*/ 	.short	0x0007
        /*0072*/ 	.short	0x0028
        /*0074*/ 	.byte	0x00, 0xf0, 0x11, 0x00


	//----- nvinfo : EIATTR_KPARAM_INFO
	.align		4
.L_21:
        /*0078*/ 	.byte	0x04, 0x17
        /*007a*/ 	.short	(.L_23 - .L_22)
.L_22:
        /*007c*/ 	.word	0x00000000
        /*0080*/ 	.short	0x0006
        /*0082*/ 	.short	0x0024
        /*0084*/ 	.byte	0x00, 0xf0, 0x11, 0x00


	//----- nvinfo : EIATTR_KPARAM_INFO
	.align		4
.L_23:
        /*0088*/ 	.byte	0x04, 0x17
        /*008a*/ 	.short	(.L_25 - .L_24)
.L_24:
        /*008c*/ 	.word	0x00000000
        /*0090*/ 	.short	0x0005
        /*0092*/ 	.short	0x0020
        /*0094*/ 	.byte	0x00, 0xf0, 0x11, 0x00


	//----- nvinfo : EIATTR_KPARAM_INFO
	.align		4
.L_25:
        /*0098*/ 	.byte	0x04, 0x17
        /*009a*/ 	.short	(.L_27 - .L_26)
.L_26:
        /*009c*/ 	.word	0x00000000
        /*00a0*/ 	.short	0x0004
        /*00a2*/ 	.short	0x001c
        /*00a4*/ 	.byte	0x00, 0xf0, 0x11, 0x00


	//----- nvinfo : EIATTR_KPARAM_INFO
	.align		4
.L_27:
        /*00a8*/ 	.byte	0x04, 0x17
        /*00aa*/ 	.short	(.L_29 - .L_28)
.L_28:
        /*00ac*/ 	.word	0x00000000
        /*00b0*/ 	.short	0x0003
        /*00b2*/ 	.short	0x0018
        /*00b4*/ 	.byte	0x00, 0xf0, 0x11, 0x00


	//----- nvinfo : EIATTR_KPARAM_INFO
	.align		4
.L_29:
        /*00b8*/ 	.byte	0x04, 0x17
        /*00ba*/ 	.short	(.L_31 - .L_30)
.L_30:
        /*00bc*/ 	.word	0x00000000
        /*00c0*/ 	.short	0x0002
        /*00c2*/ 	.short	0x0010
        /*00c4*/ 	.byte	0x00, 0xf4, 0x21, 0x00


	//----- nvinfo : EIATTR_KPARAM_INFO
	.align		4
.L_31:
        /*00c8*/ 	.byte	0x04, 0x17
        /*00ca*/ 	.short	(.L_33 - .L_32)
.L_32:
        /*00cc*/ 	.word	0x00000000
        /*00d0*/ 	.short	0x0001
        /*00d2*/ 	.short	0x0008
        /*00d4*/ 	.byte	0x00, 0xf4, 0x21, 0x00


	//----- nvinfo : EIATTR_KPARAM_INFO
	.align		4
.L_33:
        /*00d8*/ 	.byte	0x04, 0x17
        /*00da*/ 	.short	(.L_35 - .L_34)
.L_34:
        /*00dc*/ 	.word	0x00000000
        /*00e0*/ 	.short	0x0000
        /*00e2*/ 	.short	0x0000
        /*00e4*/ 	.byte	0x00, 0xf4, 0x21, 0x00


	//----- nvinfo : EIATTR_SPARSE_MMA_MASK
	.align		4
.L_35:
        /*00e8*/ 	.byte	0x03, 0x50
        /*00ea*/ 	.short	0x0000


	//----- nvinfo : EIATTR_MAXREG_COUNT
	.align		4
        /*00ec*/ 	.byte	0x03, 0x1b
        /*00ee*/ 	.short	0x0080


	//----- nvinfo : EIATTR_NUM_BARRIERS
	.align		4
        /*00f0*/ 	.byte	0x02, 0x4c
        /*00f2*/ 	.byte	0x01
	.zero		1


	//----- nvinfo : EIATTR_ANNOTATIONS
	.align		4
        /*00f4*/ 	.byte	0x04, 0x55
        /*00f6*/ 	.short	(.L_37 - .L_36)


	//   ....[0]....
.L_36:
        /*00f8*/ 	.word	0x00000001
        /*00fc*/ 	.byte	0x60, 0x07, 0x00, 0x00, 0x01, 0x00, 0x00, 0x00, 0xd0, 0x07, 0x00, 0x00, 0x01, 0x00, 0x00, 0x00
        /* <DEDUP_REMOVED lines=10> */
        /*01ac*/ 	.byte	0xa0, 0x41, 0x00, 0x00, 0x01, 0x00, 0x00, 0x00, 0xe0, 0x41, 0x00, 0x00


	//----- nvinfo : EIATTR_VRC_CTA_INIT_COUNT
	.align		4
.L_37:
        /*01b8*/ 	.byte	0x02, 0x4a
	.zero		1
	.zero		1


	//----- nvinfo : EIATTR_EXIT_INSTR_OFFSETS
	.align		4
        /*01bc*/ 	.byte	0x04, 0x1c
        /*01be*/ 	.short	(.L_39 - .L_38)


	//   ....[0]....
.L_38:
        /*01c0*/ 	.word	0x000056d0


	//   ....[1]....
        /*01c4*/ 	.word	0x000056f0


	//----- nvinfo : EIATTR_REQNTID
	.align		4
.L_39:
        /*01c8*/ 	.byte	0x04, 0x10
        /*01ca*/ 	.short	(.L_41 - .L_40)
.L_40:
        /*01cc*/ 	.word	0x00000200
        /*01d0*/ 	.word	0x00000001
        /*01d4*/ 	.word	0x00000001


	//----- nvinfo : EIATTR_CBANK_PARAM_SIZE
	.align		4
.L_41:
        /*01d8*/ 	.byte	0x03, 0x19
        /*01da*/ 	.short	0x0050


	//----- nvinfo : EIATTR_PARAM_CBANK
	.align		4
        /*01dc*/ 	.byte	0x04, 0x0a
        /*01de*/ 	.short	(.L_43 - .L_42)
	.align		4
.L_42:
        /*01e0*/ 	.word	index@(.nv.constant0.matmul_kernel)
        /*01e4*/ 	.short	0x0380
        /*01e6*/ 	.short	0x0050


	//----- nvinfo : EIATTR_SW_WAR
	.align		4
.L_43:
        /*01e8*/ 	.byte	0x04, 0x36
        /*01ea*/ 	.short	(.L_45 - .L_44)
.L_44:
        /*01ec*/ 	.word	0x00000008
.L_45:


//--------------------- .nv.compat                --------------------------
	.section	.nv.compat,"",@"SHT_CUDA_COMPAT_INFO"
	.align	4
        /*0000*/ 	.byte	0x02, 0x02, 0x02, 0x00, 0x02, 0x05, 0x05, 0x00, 0x02, 0x03, 0x00, 0x00, 0x02, 0x06, 0x01, 0x00


//--------------------- .nv.callgraph             --------------------------
	.section	.nv.callgraph,"",@"SHT_CUDA_CALLGRAPH"
	.align	4
	.sectionentsize	8
	.align		4
        /*0000*/ 	.word	0x00000000
	.align		4
        /*0004*/ 	.word	0xffffffff
	.align		4
        /*0008*/ 	.word	0x00000000
	.align		4
        /*000c*/ 	.word	0xfffffffe
	.align		4
        /*0010*/ 	.word	0x00000000
	.align		4
        /*0014*/ 	.word	0xfffffffd
	.align		4
        /*0018*/ 	.word	0x00000000
	.align		4
        /*001c*/ 	.word	0xfffffffc


//--------------------- .text.matmul_kernel       --------------------------
	.section	.text.matmul_kernel,"ax",@progbits
	.align	128
        .global         matmul_kernel
        .type           matmul_kernel,@function
        .size           matmul_kernel,(.L_x_4 - matmul_kernel)
        .other          matmul_kernel,@"STO_CUDA_ENTRY STV_DEFAULT"
matmul_kernel:
.text.matmul_kernel:
[----:B------:R-:W0:Y:S08]  /*0000*/  LDC R1, c[0x0][0x37c] ;  /* 0x0000df00ff017b82 */ /* 0x000e300000000800 */
[----:B------:R-:W1:Y:S01]  /*0010*/  LDC.64 R24, c[0x0][0x398] ;  /* 0x0000e600ff187b82 */ /* 0x000e620000000a00 */
[----:B------:R-:W2:Y:S01]  /*0020*/  S2R R5, SR_CTAID.X ;  /* 0x0000000000057919 */ /* 0x000ea20000002500 */
[----:B------:R-:W3:Y:S01]  /*0030*/  LDCU UR4, c[0x0][0x3a0] ;  /* 0x00007400ff0477ac */ /* 0x000ee20008000800 */
[----:B0-----:R-:W-:Y:S01]  /*0040*/  VIADD R1, R1, 0xffffffd0 ;  /* 0xffffffd001017836 */ /* 0x001fe20000000000 */
[----:B------:R-:W0:Y:S01]  /*0050*/  S2R R68, SR_TID.X ;  /* 0x0000000000447919 */ /* 0x000e220000002100 */
[----:B------:R-:W-:Y:S01]  /*0060*/  UMOV UR5, 0x400 ;  /* 0x0000040000057882 */ /* 0x000fe20000000000 */
[----:B------:R-:W4:Y:S02]  /*0070*/  LDCU.64 UR8, c[0x0][0x358] ;  /* 0x00006b00ff0877ac */ /* 0x000f240008000a00 */
[----:B------:R-:W5:Y:S01]  /*0080*/  S2UR UR6, SR_CgaCtaId ;  /* 0x00000000000679c3 */ /* 0x000f620000008800 */
[----:B------:R-:W0:Y:S01]  /*0090*/  LDCU UR7, c[0x0][0x3a0] ;  /* 0x00007400ff0777ac */ /* 0x000e220008000800 */
[----:B---3--:R-:W-:Y:S01]  /*00a0*/  UIADD3 UR4, UPT, UPT, UR4, 0x3f, URZ ;  /* 0x0000003f04047890 */ /* 0x008fe2000fffe0ff */
[----:B-1----:R-:W-:-:S03]  /*00b0*/  VIADD R0, R25, 0x3f ;  /* 0x0000003f19007836 */ /* 0x002fc60000000000 */
[----:B------:R-:W-:Y:S02]  /*00c0*/  UISETP.GT.AND UP0, UPT, UR4, 0x3f, UPT ;  /* 0x0000003f0400788c */ /* 0x000fe4000bf04270 */
[----:B------:R-:W-:Y:S01]  /*00d0*/  SHF.R.S32.HI R3, RZ, 0x1f, R0 ;  /* 0x0000001fff037819 */ /* 0x000fe20000011400 */
[----:B-----5:R-:W-:-:S03]  /*00e0*/  ULEA UR5, UR6, UR5, 0x18 ;  /* 0x0000000506057291 */ /* 0x020fc6000f8ec0ff */
[----:B------:R-:W-:Y:S02]  /*00f0*/  LEA.HI R3, R3, R0, RZ, 0x6 ;  /* 0x0000000003037211 */ /* 0x000fe400078f30ff */
[----:B--2---:R-:W-:Y:S02]  /*0100*/  IABS R8, R5 ;  /* 0x0000000500087213 */ /* 0x004fe40000000000 */
[----:B------:R-:W-:Y:S02]  /*0110*/  SHF.R.S32.HI R3, RZ, 0x6, R3 ;  /* 0x00000006ff037819 */ /* 0x000fe40000011403 */
[----:B0-----:R-:W-:-:S03]  /*0120*/  SHF.R.U32.HI R35, RZ, 0x8, R68 ;  /* 0x00000008ff237819 */ /* 0x001fc60000011644 */
[----:B------:R-:W-:Y:S01]  /*0130*/  IMAD.SHL.U32 R4, R3, 0x8, RZ ;  /* 0x0000000803047824 */ /* 0x000fe200078e00ff */
[----:B------:R-:W-:-:S04]  /*0140*/  SGXT.U32 R35, R35, 0x1 ;  /* 0x000000012323781a */ /* 0x000fc80000000000 */
[-C--:B------:R-:W-:Y:S02]  /*0150*/  IABS R7, R4.reuse ;  /* 0x0000000400077213 */ /* 0x080fe40000000000 */
[----:B------:R-:W-:Y:S02]  /*0160*/  IABS R10, R4 ;  /* 0x00000004000a7213 */ /* 0x000fe40000000000 */
[----:B------:R-:W0:Y:S01]  /*0170*/  I2F.RP R0, R7 ;  /* 0x0000000700007306 */ /* 0x000e220000209400 */
[C---:B------:R-:W-:Y:S02]  /*0180*/  LOP3.LUT R118, R35.reuse, 0x2, RZ, 0xfc, !PT ;  /* 0x0000000223767812 */ /* 0x040fe400078efcff */
[C---:B------:R-:W-:Y:S02]  /*0190*/  LOP3.LUT R119, R35.reuse, 0x4, RZ, 0xfc, !PT ;  /* 0x0000000423777812 */ /* 0x040fe400078efcff */
[C---:B------:R-:W-:Y:S02]  /*01a0*/  LOP3.LUT R120, R35.reuse, 0x6, RZ, 0xfc, !PT ;  /* 0x0000000623787812 */ /* 0x040fe400078efcff */
[----:B------:R-:W-:-:S02]  /*01b0*/  LOP3.LUT R121, R35, 0x8, RZ, 0xfc, !PT ;  /* 0x0000000823797812 */ /* 0x000fc400078efcff */
[C---:B------:R-:W-:Y:S02]  /*01c0*/  LOP3.LUT R122, R35.reuse, 0xa, RZ, 0xfc, !PT ;  /* 0x0000000a237a7812 */ /* 0x040fe400078efcff */
[C---:B------:R-:W-:Y:S02]  /*01d0*/  LOP3.LUT R123, R35.reuse, 0xc, RZ, 0xfc, !PT ;  /* 0x0000000c237b7812 */ /* 0x040fe400078efcff */
[C---:B------:R-:W-:Y:S01]  /*01e0*/  LOP3.LUT R124, R35.reuse, 0xe, RZ, 0xfc, !PT ;  /* 0x0000000e237c7812 */ /* 0x040fe200078efcff */
[----:B0-----:R-:W0:Y:S01]  /*01f0*/  MUFU.RCP R0, R0 ;  /* 0x0000000000007308 */ /* 0x001e220000001000 */
[C---:B------:R-:W-:Y:S02]  /*0200*/  LOP3.LUT R125, R35.reuse, 0x10, RZ, 0xfc, !PT ;  /* 0x00000010237d7812 */ /* 0x040fe400078efcff */
[C---:B------:R-:W-:Y:S02]  /*0210*/  LOP3.LUT R12, R35.reuse, 0x1e, RZ, 0xfc, !PT ;  /* 0x0000001e230c7812 */ /* 0x040fe400078efcff */
[----:B------:R-:W-:-:S02]  /*0220*/  LOP3.LUT R13, R35, 0x20, RZ, 0xfc, !PT ;  /* 0x00000020230d7812 */ /* 0x000fc400078efcff */
[C---:B------:R-:W-:Y:S02]  /*0230*/  LOP3.LUT R16, R35.reuse, 0x22, RZ, 0xfc, !PT ;  /* 0x0000002223107812 */ /* 0x040fe400078efcff */
[C---:B------:R-:W-:Y:S02]  /*0240*/  LOP3.LUT R17, R35.reuse, 0x24, RZ, 0xfc, !PT ;  /* 0x0000002423117812 */ /* 0x040fe400078efcff */
[C---:B------:R-:W-:Y:S02]  /*0250*/  LOP3.LUT R18, R35.reuse, 0x26, RZ, 0xfc, !PT ;  /* 0x0000002623127812 */ /* 0x040fe400078efcff */
[C---:B------:R-:W-:Y:S02]  /*0260*/  LOP3.LUT R19, R35.reuse, 0x28, RZ, 0xfc, !PT ;  /* 0x0000002823137812 */ /* 0x040fe400078efcff */
[C---:B------:R-:W-:Y:S01]  /*0270*/  LOP3.LUT R20, R35.reuse, 0x2a, RZ, 0xfc, !PT ;  /* 0x0000002a23147812 */ /* 0x040fe200078efcff */
[----:B0-----:R-:W-:Y:S01]  /*0280*/  VIADD R2, R0, 0xffffffe ;  /* 0x0ffffffe00027836 */ /* 0x001fe20000000000 */
[C---:B------:R-:W-:Y:S01]  /*0290*/  LOP3.LUT R21, R35.reuse, 0x2c, RZ, 0xfc, !PT ;  /* 0x0000002c23157812 */ /* 0x040fe200078efcff */
[----:B------:R-:W-:Y:S01]  /*02a0*/  IMAD.MOV R0, RZ, RZ, -R10 ;  /* 0x000000ffff007224 */ /* 0x000fe200078e0a0a */
[C---:B------:R-:W-:Y:S01]  /*02b0*/  LOP3.LUT R10, R35.reuse, 0x1a, RZ, 0xfc, !PT ;  /* 0x0000001a230a7812 */ /* 0x040fe200078efcff */
[----:B------:R0:W1:Y:S01]  /*02c0*/  F2I.FTZ.U32.TRUNC.NTZ R3, R2 ;  /* 0x0000000200037305 */ /* 0x000062000021f000 */
[----:B------:R-:W-:-:S02]  /*02d0*/  LOP3.LUT R22, R35, 0x2e, RZ, 0xfc, !PT ;  /* 0x0000002e23167812 */ /* 0x000fc400078efcff */
[C---:B------:R-:W-:Y:S02]  /*02e0*/  LOP3.LUT R23, R35.reuse, 0x30, RZ, 0xfc, !PT ;  /* 0x0000003023177812 */ /* 0x040fe400078efcff */
[C---:B------:R-:W-:Y:S02]  /*02f0*/  LOP3.LUT R28, R35.reuse, 0x32, RZ, 0xfc, !PT ;  /* 0x00000032231c7812 */ /* 0x040fe400078efcff */
[C---:B------:R-:W-:Y:S01]  /*0300*/  LOP3.LUT R29, R35.reuse, 0x34, RZ, 0xfc, !PT ;  /* 0x00000034231d7812 */ /* 0x040fe200078efcff */
[----:B0-----:R-:W-:Y:S01]  /*0310*/  IMAD.MOV.U32 R2, RZ, RZ, RZ ;  /* 0x000000ffff027224 */ /* 0x001fe200078e00ff */
[C---:B------:R-:W-:Y:S02]  /*0320*/  LOP3.LUT R30, R35.reuse, 0x36, RZ, 0xfc, !PT ;  /* 0x00000036231e7812 */ /* 0x040fe400078efcff */
[C---:B------:R-:W-:Y:S02]  /*0330*/  LOP3.LUT R31, R35.reuse, 0x38, RZ, 0xfc, !PT ;  /* 0x00000038231f7812 */ /* 0x040fe400078efcff */
[C---:B------:R-:W-:Y:S01]  /*0340*/  LOP3.LUT R32, R35.reuse, 0x3a, RZ, 0xfc, !PT ;  /* 0x0000003a23207812 */ /* 0x040fe200078efcff */
[----:B-1----:R-:W-:Y:S01]  /*0350*/  IMAD.MOV R6, RZ, RZ, -R3 ;  /* 0x000000ffff067224 */ /* 0x002fe200078e0a03 */
[----:B------:R-:W-:-:S02]  /*0360*/  LOP3.LUT R33, R35, 0x3c, RZ, 0xfc, !PT ;  /* 0x0000003c23217812 */ /* 0x000fc400078efcff */
[----:B------:R-:W-:Y:S01]  /*0370*/  LOP3.LUT R34, R35, 0x3e, RZ, 0xfc, !PT ;  /* 0x0000003e23227812 */ /* 0x000fe200078efcff */
[----:B------:R-:W-:Y:S02]  /*0380*/  IMAD R9, R6, R7, RZ ;  /* 0x0000000706097224 */ /* 0x000fe400078e02ff */
[----:B------:R-:W-:Y:S02]  /*0390*/  IMAD.MOV.U32 R6, RZ, RZ, R8 ;  /* 0x000000ffff067224 */ /* 0x000fe400078e0008 */
[----:B------:R-:W-:-:S06]  /*03a0*/  IMAD.HI.U32 R3, R3, R9, R2 ;  /* 0x0000000903037227 */ /* 0x000fcc00078e0002 */
[----:B------:R-:W-:-:S04]  /*03b0*/  IMAD.HI.U32 R3, R3, R6, RZ ;  /* 0x0000000603037227 */ /* 0x000fc800078e00ff */
[----:B------:R-:W-:-:S05]  /*03c0*/  IMAD R0, R3, R0, R6 ;  /* 0x0000000003007224 */ /* 0x000fca00078e0206 */
[----:B------:R-:W-:-:S13]  /*03d0*/  ISETP.GT.U32.AND P1, PT, R7, R0, PT ;  /* 0x000000000700720c */ /* 0x000fda0003f24070 */
[----:B------:R-:W-:Y:S02]  /*03e0*/  @!P1 IMAD.IADD R0, R0, 0x1, -R7 ;  /* 0x0000000100009824 */ /* 0x000fe400078e0a07 */
[----:B------:R-:W-:Y:S01]  /*03f0*/  @!P1 VIADD R3, R3, 0x1 ;  /* 0x0000000103039836 */ /* 0x000fe20000000000 */
[----:B------:R-:W-:Y:S02]  /*0400*/  ISETP.NE.AND P1, PT, R4, RZ, PT ;  /* 0x000000ff0400720c */ /* 0x000fe40003f25270 */
[----:B------:R-:W-:Y:S02]  /*0410*/  ISETP.GE.U32.AND P0, PT, R0, R7, PT ;  /* 0x000000070000720c */ /* 0x000fe40003f06070 */
[----:B------:R-:W-:-:S04]  /*0420*/  LOP3.LUT R0, R5, R4, RZ, 0x3c, !PT ;  /* 0x0000000405007212 */ /* 0x000fc800078e3cff */
[----:B------:R-:W-:Y:S01]  /*0430*/  ISETP.GE.AND P2, PT, R0, RZ, PT ;  /* 0x000000ff0000720c */ /* 0x000fe20003f46270 */
[----:B------:R-:W-:-:S06]  /*0440*/  VIADD R0, R24, 0xff ;  /* 0x000000ff18007836 */ /* 0x000fcc0000000000 */
[----:B------:R-:W-:-:S04]  /*0450*/  @P0 VIADD R3, R3, 0x1 ;  /* 0x0000000103030836 */ /* 0x000fc80000000000 */
[----:B------:R-:W-:Y:S01]  /*0460*/  IMAD.MOV.U32 R2, RZ, RZ, R3 ;  /* 0x000000ffff027224 */ /* 0x000fe200078e0003 */
[----:B------:R-:W-:-:S03]  /*0470*/  SHF.R.S32.HI R3, RZ, 0x1f, R0 ;  /* 0x0000001fff037819 */ /* 0x000fc60000011400 */
[----:B------:R-:W-:Y:S01]  /*0480*/  @!P2 IMAD.MOV R2, RZ, RZ, -R2 ;  /* 0x000000ffff02a224 */ /* 0x000fe200078e0a02 */
[----:B------:R-:W-:Y:S02]  /*0490*/  @!P1 LOP3.LUT R2, RZ, R4, RZ, 0x33, !PT ;  /* 0x00000004ff029212 */ /* 0x000fe400078e33ff */
[----:B------:R-:W-:-:S03]  /*04a0*/  LEA.HI R3, R3, R0, RZ, 0x8 ;  /* 0x0000000003037211 */ /* 0x000fc600078f40ff */
[----:B------:R-:W-:Y:S02]  /*04b0*/  IMAD.SHL.U32 R6, R2, 0x8, RZ ;  /* 0x0000000802067824 */ /* 0x000fe400078e00ff */
[----:B------:R-:W-:-:S03]  /*04c0*/  IMAD.MOV R2, RZ, RZ, -R2 ;  /* 0x000000ffff027224 */ /* 0x000fc600078e0a02 */
[----:B------:R-:W-:Y:S01]  /*04d0*/  LEA.HI.SX32 R3, R3, -R6, 0x18 ;  /* 0x8000000603037211 */ /* 0x000fe200078fc2ff */
[----:B------:R-:W-:-:S03]  /*04e0*/  IMAD R4, R4, R2, R5 ;  /* 0x0000000204047224 */ /* 0x000fc600078e0205 */
[----:B------:R-:W-:Y:S02]  /*04f0*/  VIMNMX R11, PT, PT, R3, 0x8, PT ;  /* 0x00000008030b7848 */ /* 0x000fe40003fe0100 */
[----:B------:R-:W-:Y:S02]  /*0500*/  IABS R9, R4 ;  /* 0x0000000400097213 */ /* 0x000fe40000000000 */
[----:B------:R-:W-:-:S04]  /*0510*/  IABS R7, R11 ;  /* 0x0000000b00077213 */ /* 0x000fc80000000000 */
[----:B------:R-:W0:Y:S08]  /*0520*/  I2F.RP R0, R7 ;  /* 0x0000000700007306 */ /* 0x000e300000209400 */
[----:B0-----:R-:W0:Y:S02]  /*0530*/  MUFU.RCP R0, R0 ;  /* 0x0000000000007308 */ /* 0x001e240000001000 */
[----:B0-----:R-:W-:-:S06]  /*0540*/  VIADD R3, R0, 0xffffffe ;  /* 0x0ffffffe00037836 */ /* 0x001fcc0000000000 */
[----:B------:R-:W0:Y:S02]  /*0550*/  F2I.FTZ.U32.TRUNC.NTZ R3, R3 ;  /* 0x0000000300037305 */ /* 0x000e24000021f000 */
[----:B0-----:R-:W-:-:S04]  /*0560*/  IMAD.MOV R8, RZ, RZ, -R3 ;  /* 0x000000ffff087224 */ /* 0x001fc800078e0a03 */
[----:B------:R-:W-:Y:S01]  /*0570*/  IMAD.MOV.U32 R2, RZ, RZ, R8 ;  /* 0x000000ffff027224 */ /* 0x000fe200078e0008 */
[----:B------:R-:W-:-:S03]  /*0580*/  IABS R8, R11 ;  /* 0x0000000b00087213 */ /* 0x000fc60000000000 */
[----:B------:R-:W-:Y:S02]  /*0590*/  IMAD R5, R2, R7, RZ ;  /* 0x0000000702057224 */ /* 0x000fe400078e02ff */
[----:B------:R-:W-:Y:S02]  /*05a0*/  IMAD.MOV.U32 R2, RZ, RZ, RZ ;  /* 0x000000ffff027224 */ /* 0x000fe400078e00ff */
[----:B------:R-:W-:Y:S02]  /*05b0*/  IMAD.MOV R0, RZ, RZ, -R8 ;  /* 0x000000ffff007224 */ /* 0x000fe400078e0a08 */
[----:B------:R-:W-:Y:S01]  /*05c0*/  IMAD.HI.U32 R2, R3, R5, R2 ;  /* 0x0000000503027227 */ /* 0x000fe200078e0002 */
[----:B------:R-:W-:-:S05]  /*05d0*/  LOP3.LUT R3, R68, 0xff, RZ, 0xc0, !PT ;  /* 0x000000ff44037812 */ /* 0x000fca00078ec0ff */
[----:B------:R-:W-:-:S04]  /*05e0*/  IMAD.HI.U32 R2, R2, R9, RZ ;  /* 0x0000000902027227 */ /* 0x000fc800078e00ff */
[----:B------:R-:W-:Y:S01]  /*05f0*/  IMAD R0, R2, R0, R9 ;  /* 0x0000000002007224 */ /* 0x000fe200078e0209 */
[----:B------:R-:W-:-:S04]  /*0600*/  LOP3.LUT R9, R35, 0x18, RZ, 0xfc, !PT ;  /* 0x0000001823097812 */ /* 0x000fc800078efcff */
[----:B------:R-:W-:-:S13]  /*0610*/  ISETP.GT.U32.AND P1, PT, R7, R0, PT ;  /* 0x000000000700720c */ /* 0x000fda0003f24070 */
[----:B------:R-:W-:Y:S02]  /*0620*/  @!P1 IMAD.IADD R0, R0, 0x1, -R7 ;  /* 0x0000000100009824 */ /* 0x000fe400078e0a07 */
[----:B------:R-:W-:Y:S01]  /*0630*/  @!P1 VIADD R2, R2, 0x1 ;  /* 0x0000000102029836 */ /* 0x000fe20000000000 */
[----:B------:R-:W-:Y:S02]  /*0640*/  ISETP.NE.AND P1, PT, R11, RZ, PT ;  /* 0x000000ff0b00720c */ /* 0x000fe40003f25270 */
[----:B------:R-:W-:Y:S02]  /*0650*/  ISETP.GE.U32.AND P0, PT, R0, R7, PT ;  /* 0x000000070000720c */ /* 0x000fe40003f06070 */
[----:B------:R-:W-:-:S04]  /*0660*/  LOP3.LUT R0, R4, R11, RZ, 0x3c, !PT ;  /* 0x0000000b04007212 */ /* 0x000fc800078e3cff */
[----:B------:R-:W-:-:S07]  /*0670*/  ISETP.GE.AND P2, PT, R0, RZ, PT ;  /* 0x000000ff0000720c */ /* 0x000fce0003f46270 */
[----:B------:R-:W-:-:S04]  /*0680*/  @P0 VIADD R2, R2, 0x1 ;  /* 0x0000000102020836 */ /* 0x000fc80000000000 */
[----:B------:R-:W-:Y:S01]  /*0690*/  IMAD.MOV.U32 R109, RZ, RZ, R2 ;  /* 0x000000ffff6d7224 */ /* 0x000fe200078e0002 */
[----:B------:R-:W-:-:S03]  /*06a0*/  LOP3.LUT R2, R35, 0x12, RZ, 0xfc, !PT ;  /* 0x0000001223027812 */ /* 0x000fc600078efcff */
[----:B------:R-:W-:Y:S01]  /*06b0*/  @!P2 IMAD.MOV R109, RZ, RZ, -R109 ;  /* 0x000000ffff6da224 */ /* 0x000fe200078e0a6d */
[----:B------:R-:W-:-:S05]  /*06c0*/  @!P1 LOP3.LUT R109, RZ, R11, RZ, 0x33, !PT ;  /* 0x0000000bff6d9212 */ /* 0x000fca00078e33ff */
[----:B------:R-:W-:Y:S02]  /*06d0*/  IMAD.MOV R0, RZ, RZ, -R109 ;  /* 0x000000ffff007224 */ /* 0x000fe400078e0a6d */
[----:B------:R-:W-:Y:S02]  /*06e0*/  IMAD.SHL.U32 R109, R109, 0x40, RZ ;  /* 0x000000406d6d7824 */ /* 0x000fe400078e00ff */
[----:B------:R-:W-:Y:S01]  /*06f0*/  IMAD R0, R11, R0, R4 ;  /* 0x000000000b007224 */ /* 0x000fe200078e0204 */
[C---:B------:R-:W-:Y:S02]  /*0700*/  LOP3.LUT R4, R35.reuse, 0x16, RZ, 0xfc, !PT ;  /* 0x0000001623047812 */ /* 0x040fe400078efcff */
[----:B------:R-:W-:Y:S01]  /*0710*/  LOP3.LUT R11, R35, 0x1c, RZ, 0xfc, !PT ;  /* 0x0000001c230b7812 */ /* 0x000fe200078efcff */
[----:B------:R-:W-:Y:S01]  /*0720*/  IMAD.IADD R0, R6, 0x1, R0 ;  /* 0x0000000106007824 */ /* 0x000fe200078e0200 */
[----:B------:R-:W-:-:S03]  /*0730*/  LOP3.LUT R6, R68, 0x1c0, RZ, 0xc0, !PT ;  /* 0x000001c044067812 */ /* 0x000fc600078ec0ff */
[----:B------:R-:W-:Y:S01]  /*0740*/  IMAD R69, R0, 0x100, R3 ;  /* 0x0000010000457824 */ /* 0x000fe200078e0203 */
[----:B------:R-:W-:-:S04]  /*0750*/  LOP3.LUT R3, R35, 0x14, RZ, 0xfc, !PT ;  /* 0x0000001423037812 */ /* 0x000fc800078efcff */
[----:B------:R0:W-:Y:S01]  /*0760*/  STL [R1], R69 ;  /* 0x0000004501007387 */ /* 0x0001e20000100800 */
[----:B----4-:R-:W-:Y:S05]  /*0770*/  BRA.U UP0, `(.L_x_0) ;  /* 0x0000000100547547 */ /* 0x010fea000b800000 */
[C---:B------:R-:W-:Y:S01]  /*0780*/  IMAD.SHL.U32 R2, R68.reuse, 0x10, RZ ;  /* 0x0000001044027824 */ /* 0x040fe200078e00ff */
[----:B------:R-:W-:Y:S01]  /*0790*/  CS2R R40, SRZ ;  /* 0x0000000000287805 */ /* 0x000fe2000001ff00 */
[----:B------:R-:W-:Y:S01]  /*07a0*/  IMAD.SHL.U32 R0, R68, 0x8, RZ ;  /* 0x0000000844007824 */ /* 0x000fe200078e00ff */
[----:B------:R-:W-:Y:S02]  /*07b0*/  CS2R R42, SRZ ;  /* 0x00000000002a7805 */ /* 0x000fe4000001ff00 */
[----:B------:R-:W-:Y:S01]  /*07c0*/  CS2R R52, SRZ ;  /* 0x0000000000347805 */ /* 0x000fe2000001ff00 */
[----:B------:R1:W-:Y:S01]  /*07d0*/  STL [R1+0x4], R2 ;  /* 0x0000040201007387 */ /* 0x0003e20000100800 */
[----:B------:R-:W-:Y:S02]  /*07e0*/  CS2R R54, SRZ ;  /* 0x0000000000367805 */ /* 0x000fe4000001ff00 */
[----:B------:R-:W-:Y:S02]  /*07f0*/  CS2R R56, SRZ ;  /* 0x0000000000387805 */ /* 0x000fe4000001ff00 */
[----:B------:R-:W-:Y:S01]  /*0800*/  CS2R R58, SRZ ;  /* 0x00000000003a7805 */ /* 0x000fe2000001ff00 */
[----:B------:R1:W-:Y:S01]  /*0810*/  STL [R1+0x8], R0 ;  /* 0x0000080001007387 */ /* 0x0003e20000100800 */
[----:B------:R-:W-:-:S02]  /*0820*/  CS2R R64, SRZ ;  /* 0x0000000000407805 */ /* 0x000fc4000001ff00 */
[----:B------:R-:W-:Y:S02]  /*0830*/  CS2R R66, SRZ ;  /* 0x0000000000427805 */ /* 0x000fe4000001ff00 */
[----:B------:R-:W-:Y:S02]  /*0840*/  CS2R R44, SRZ ;  /* 0x00000000002c7805 */ /* 0x000fe4000001ff00 */
[----:B------:R-:W-:Y:S02]  /*0850*/  CS2R R46, SRZ ;  /* 0x00000000002e7805 */ /* 0x000fe4000001ff00 */
[----:B------:R-:W-:Y:S02]  /*0860*/  CS2R R48, SRZ ;  /* 0x0000000000307805 */ /* 0x000fe4000001ff00 */
[----:B------:R-:W-:Y:S02]  /*0870*/  CS2R R50, SRZ ;  /* 0x0000000000327805 */ /* 0x000fe4000001ff00 */
[----:B------:R-:W-:-:S02]  /*0880*/  CS2R R60, SRZ ;  /* 0x00000000003c7805 */ /* 0x000fc4000001ff00 */
[----:B------:R-:W-:Y:S02]  /*0890*/  CS2R R62, SRZ ;  /* 0x00000000003e7805 */ /* 0x000fe4000001ff00 */
[----:B------:R-:W-:Y:S02]  /*08a0*/  CS2R R24, SRZ ;  /* 0x0000000000187805 */ /* 0x000fe4000001ff00 */
[----:B------:R-:W-:Y:S01]  /*08b0*/  CS2R R26, SRZ ;  /* 0x00000000001a7805 */ /* 0x000fe2000001ff00 */
[----:B-1----:R-:W-:Y:S06]  /*08c0*/  BRA `(.L_x_1) ;  /* 0x0000003800247947 */ /* 0x002fec0003800000 */
.L_x_0:
[----:B------:R-:W-:Y:S01]  /*08d0*/  IABS R27, R24 ;  /* 0x00000018001b7213 */ /* 0x000fe20000000000 */
[----:B------:R-:W1:Y:S01]  /*08e0*/  LDCU UR6, c[0x0][0x3b0] ;  /* 0x00007600ff0677ac */ /* 0x000e620008000800 */
[----:B------:R-:W-:Y:S01]  /*08f0*/  IABS R0, R25 ;  /* 0x0000001900007213 */ /* 0x000fe20000000000 */
[----:B------:R-:W-:Y:S01]  /*0900*/  IMAD.SHL.U32 R46, R68, 0x8, RZ ;  /* 0x00000008442e7824 */ /* 0x000fe200078e00ff */
[----:B------:R-:W2:Y:S01]  /*0910*/  I2F.RP R8, R27 ;  /* 0x0000001b00087306 */ /* 0x000ea20000209400 */
[----:B------:R-:W-:Y:S01]  /*0920*/  LEA.HI R36, R6, R109, RZ, 0x1a ;  /* 0x0000006d06247211 */ /* 0x000fe200078fd0ff */
[----:B------:R-:W-:Y:S01]  /*0930*/  IMAD.MOV.U32 R6, RZ, RZ, RZ ;  /* 0x000000ffff067224 */ /* 0x000fe200078e00ff */
[----:B------:R-:W-:Y:S01]  /*0940*/  ISETP.GE.AND P1, PT, R69, RZ, PT ;  /* 0x000000ff4500720c */ /* 0x000fe20003f26270 */
[----:B------:R-:W3:Y:S01]  /*0950*/  LDCU.128 UR24, c[0x0][0x380] ;  /* 0x00007000ff1877ac */ /* 0x000ee20008000c00 */
[----:B------:R-:W-:Y:S01]  /*0960*/  IABS R45, R36 ;  /* 0x00000024002d7213 */ /* 0x000fe20000000000 */
[C---:B------:R-:W-:Y:S01]  /*0970*/  VIADD R38, R36.reuse, 0x30 ;  /* 0x0000003024267836 */ /* 0x040fe20000000000 */
[----:B------:R4:W-:Y:S01]  /*0980*/  STL [R1+0x8], R46 ;  /* 0x0000082e01007387 */ /* 0x0009e20000100800 */
[----:B------:R-:W5:Y:S01]  /*0990*/  I2F.RP R5, R0 ;  /* 0x0000000000057306 */ /* 0x000f620000209400 */
[C---:B------:R-:W-:Y:S01]  /*09a0*/  VIADD R40, R36.reuse, 0x28 ;  /* 0x0000002824287836 */ /* 0x040fe20000000000 */
[----:B------:R-:W0:Y:S01]  /*09b0*/  LDCU UR10, c[0x0][0x3a4] ;  /* 0x00007480ff0a77ac */ /* 0x000e220008000800 */
[C---:B------:R-:W-:Y:S01]  /*09c0*/  VIADD R42, R36.reuse, 0x20 ;  /* 0x00000020242a7836 */ /* 0x040fe20000000000 */
[----:B------:R-:W-:Y:S01]  /*09d0*/  CS2R R52, SRZ ;  /* 0x0000000000347805 */ /* 0x000fe2000001ff00 */
[----:B------:R-:W-:Y:S01]  /*09e0*/  VIADD R44, R36, 0x18 ;  /* 0x00000018242c7836 */ /* 0x000fe20000000000 */
[----:B------:R-:W0:Y:S01]  /*09f0*/  LDCU UR23, c[0x0][0x3ac] ;  /* 0x00007580ff1777ac */ /* 0x000e220008000800 */
[----:B------:R-:W-:Y:S01]  /*0a00*/  CS2R R54, SRZ ;  /* 0x0000000000367805 */ /* 0x000fe2000001ff00 */
[----:B--2---:R-:W2:Y:S01]  /*0a10*/  MUFU.RCP R8, R8 ;  /* 0x0000000800087308 */ /* 0x004ea20000001000 */
[----:B------:R-:W-:-:S02]  /*0a20*/  IABS R39, R42 ;  /* 0x0000002a00277213 */ /* 0x000fc40000000000 */
[----:B------:R-:W-:Y:S02]  /*0a30*/  CS2R R56, SRZ ;  /* 0x0000000000387805 */ /* 0x000fe4000001ff00 */
[----:B------:R-:W-:Y:S02]  /*0a40*/  IABS R41, R44 ;  /* 0x0000002c00297213 */ /* 0x000fe40000000000 */
[----:B------:R-:W-:Y:S02]  /*0a50*/  CS2R R58, SRZ ;  /* 0x00000000003a7805 */ /* 0x000fe4000001ff00 */
[----:B------:R-:W-:Y:S02]  /*0a60*/  CS2R R64, SRZ ;  /* 0x0000000000407805 */ /* 0x000fe4000001ff00 */
[----:B------:R-:W-:Y:S02]  /*0a70*/  CS2R R66, SRZ ;  /* 0x0000000000427805 */ /* 0x000fe4000001ff00 */
[----:B------:R-:W-:Y:S01]  /*0a80*/  CS2R R48, SRZ ;  /* 0x0000000000307805 */ /* 0x000fe2000001ff00 */
[----:B-----5:R-:W5:Y:S01]  /*0a90*/  MUFU.RCP R5, R5 ;  /* 0x0000000500057308 */ /* 0x020f620000001000 */
[----:B------:R-:W-:-:S02]  /*0aa0*/  CS2R R50, SRZ ;  /* 0x0000000000327805 */ /* 0x000fc4000001ff00 */
[----:B------:R-:W-:Y:S02]  /*0ab0*/  CS2R R60, SRZ ;  /* 0x00000000003c7805 */ /* 0x000fe4000001ff00 */
[----:B------:R-:W-:Y:S01]  /*0ac0*/  CS2R R62, SRZ ;  /* 0x00000000003e7805 */ /* 0x000fe2000001ff00 */
[----:B--2---:R-:W-:-:S04]  /*0ad0*/  VIADD R14, R8, 0xffffffe ;  /* 0x0ffffffe080e7836 */ /* 0x004fc80000000000 */
[----:B------:R2:W0:Y:S01]  /*0ae0*/  F2I.FTZ.U32.TRUNC.NTZ R15, R14 ;  /* 0x0000000e000f7305 */ /* 0x000422000021f000 */
[----:B-----5:R-:W-:Y:S02]  /*0af0*/  VIADD R7, R5, 0xffffffe ;  /* 0x0ffffffe05077836 */ /* 0x020fe40000000000 */
[----:B--2---:R-:W-:-:S05]  /*0b00*/  IMAD.MOV.U32 R14, RZ, RZ, RZ ;  /* 0x000000ffff0e7224 */ /* 0x004fca00078e00ff */
[----:B------:R-:W2:Y:S01]  /*0b10*/  F2I.FTZ.U32.TRUNC.NTZ R7, R7 ;  /* 0x0000000700077305 */ /* 0x000ea2000021f000 */
[----:B0-----:R-:W-:-:S04]  /*0b20*/  IMAD.MOV R26, RZ, RZ, -R15 ;  /* 0x000000ffff1a7224 */ /* 0x001fc800078e0a0f */
[----:B------:R-:W-:Y:S01]  /*0b30*/  IMAD R37, R26, R27, RZ ;  /* 0x0000001b1a257224 */ /* 0x000fe200078e02ff */
[----:B------:R-:W-:-:S03]  /*0b40*/  IABS R26, R69 ;  /* 0x00000045001a7213 */ /* 0x000fc60000000000 */
[----:B------:R-:W-:Y:S01]  /*0b50*/  IMAD.HI.U32 R15, R15, R37, R14 ;  /* 0x000000250f0f7227 */ /* 0x000fe200078e000e */
[----:B------:R-:W-:-:S03]  /*0b60*/  IABS R37, R40 ;  /* 0x0000002800257213 */ /* 0x000fc60000000000 */
[----:B--2---:R-:W-:Y:S02]  /*0b70*/  IMAD.MOV R5, RZ, RZ, -R7 ;  /* 0x000000ffff057224 */ /* 0x004fe400078e0a07 */
[----:B------:R-:W-:-:S04]  /*0b80*/  IMAD.HI.U32 R15, R15, R26, RZ ;  /* 0x0000001a0f0f7227 */ /* 0x000fc800078e00ff */
[----:B------:R-:W-:-:S04]  /*0b90*/  IMAD.MOV R15, RZ, RZ, -R15 ;  /* 0x000000ffff0f7224 */ /* 0x000fc800078e0a0f */
[C---:B------:R-:W-:Y:S02]  /*0ba0*/  IMAD R26, R27.reuse, R15, R26 ;  /* 0x0000000f1b1a7224 */ /* 0x040fe400078e021a */
[----:B------:R-:W-:Y:S02]  /*0bb0*/  IMAD.MOV.U32 R15, RZ, RZ, R5 ;  /* 0x000000ffff0f7224 */ /* 0x000fe400078e0005 */
[----:B------:R-:W-:Y:S01]  /*0bc0*/  VIADD R5, R36, 0x38 ;  /* 0x0000003824057836 */ /* 0x000fe20000000000 */
[----:B------:R-:W-:Y:S01]  /*0bd0*/  ISETP.GT.U32.AND P0, PT, R27, R26, PT ;  /* 0x0000001a1b00720c */ /* 0x000fe20003f04070 */
[----:B------:R-:W-:-:S03]  /*0be0*/  IMAD R15, R15, R0, RZ ;  /* 0x000000000f0f7224 */ /* 0x000fc600078e02ff */
[----:B------:R-:W-:Y:S01]  /*0bf0*/  IABS R8, R5 ;  /* 0x0000000500087213 */ /* 0x000fe20000000000 */
[----:B------:R-:W-:Y:S01]  /*0c00*/  IMAD.HI.U32 R6, R7, R15, R6 ;  /* 0x0000000f07067227 */ /* 0x000fe200078e0006 */
[----:B------:R-:W-:-:S03]  /*0c10*/  ISETP.GE.AND P5, PT, R5, RZ, PT ;  /* 0x000000ff0500720c */ /* 0x000fc60003fa6270 */
[----:B------:R-:W-:Y:S02]  /*0c20*/  IMAD.MOV.U32 R15, RZ, RZ, R8 ;  /* 0x000000ffff0f7224 */ /* 0x000fe400078e0008 */
[----:B------:R-:W-:-:S04]  /*0c30*/  IMAD.HI.U32 R8, R6, R37, RZ ;  /* 0x0000002506087227 */ /* 0x000fc800078e00ff */
[----:B------:R-:W-:Y:S02]  /*0c40*/  @!P0 IMAD.IADD R26, R26, 0x1, -R27 ;  /* 0x000000011a1a8824 */ /* 0x000fe400078e0a1b */
[----:B------:R-:W-:-:S03]  /*0c50*/  IMAD.HI.U32 R7, R6, R15, RZ ;  /* 0x0000000f06077227 */ /* 0x000fc600078e00ff */
[----:B------:R-:W-:Y:S01]  /*0c60*/  ISETP.GT.U32.AND P0, PT, R27, R26, PT ;  /* 0x0000001a1b00720c */ /* 0x000fe20003f04070 */
[----:B------:R-:W-:Y:S02]  /*0c70*/  IMAD.MOV R7, RZ, RZ, -R7 ;  /* 0x000000ffff077224 */ /* 0x000fe400078e0a07 */
[----:B------:R-:W-:-:S04]  /*0c80*/  IMAD.HI.U32 R14, R6, R39, RZ ;  /* 0x00000027060e7227 */ /* 0x000fc800078e00ff */
[----:B------:R-:W-:Y:S01]  /*0c90*/  IMAD R5, R0, R7, R15 ;  /* 0x0000000700057224 */ /* 0x000fe200078e020f */
[----:B------:R-:W-:Y:S01]  /*0ca0*/  IABS R15, R38 ;  /* 0x00000026000f7213 */ /* 0x000fe20000000000 */
[----:B------:R-:W-:Y:S02]  /*0cb0*/  IMAD.MOV R8, RZ, RZ, -R8 ;  /* 0x000000ffff087224 */ /* 0x000fe400078e0a08 */
[----:B------:R-:W-:Y:S02]  /*0cc0*/  IMAD.MOV R14, RZ, RZ, -R14 ;  /* 0x000000ffff0e7224 */ /* 0x000fe400078e0a0e */
[----:B------:R-:W-:-:S04]  /*0cd0*/  IMAD.HI.U32 R7, R6, R15, RZ ;  /* 0x0000000f06077227 */ /* 0x000fc800078e00ff */
[----:B------:R-:W-:Y:S01]  /*0ce0*/  @!P0 IMAD.IADD R26, R26, 0x1, -R27 ;  /* 0x000000011a1a8824 */ /* 0x000fe200078e0a1b */
[----:B------:R-:W-:Y:S01]  /*0cf0*/  ISETP.NE.AND P0, PT, R24, RZ, PT ;  /* 0x000000ff1800720c */ /* 0x000fe20003f05270 */
[----:B------:R-:W-:Y:S02]  /*0d00*/  IMAD.MOV R27, RZ, RZ, -R7 ;  /* 0x000000ffff1b7224 */ /* 0x000fe400078e0a07 */
[----:B------:R-:W-:-:S04]  /*0d10*/  IMAD.HI.U32 R7, R6, R41, RZ ;  /* 0x0000002906077227 */ /* 0x000fc800078e00ff */
[----:B------:R-:W-:Y:S02]  /*0d20*/  IMAD.MOV R7, RZ, RZ, -R7 ;  /* 0x000000ffff077224 */ /* 0x000fe400078e0a07 */
[C---:B------:R-:W-:Y:S02]  /*0d30*/  IMAD R15, R0.reuse, R27, R15 ;  /* 0x0000001b000f7224 */ /* 0x040fe400078e020f */
[C---:B------:R-:W-:Y:S02]  /*0d40*/  IMAD R27, R0.reuse, R8, R37 ;  /* 0x00000008001b7224 */ /* 0x040fe400078e0225 */
[C---:B------:R-:W-:Y:S01]  /*0d50*/  IMAD R37, R0.reuse, R14, R39 ;  /* 0x0000000e00257224 */ /* 0x040fe200078e0227 */
[C---:B------:R-:W-:Y:S01]  /*0d60*/  ISETP.GT.U32.AND P6, PT, R0.reuse, R15, PT ;  /* 0x0000000f0000720c */ /* 0x040fe20003fc4070 */
[C---:B------:R-:W-:Y:S01]  /*0d70*/  IMAD R39, R0.reuse, R7, R41 ;  /* 0x0000000700277224 */ /* 0x040fe200078e0229 */
[C---:B------:R-:W-:Y:S01]  /*0d80*/  ISETP.GT.U32.AND P4, PT, R0.reuse, R27, PT ;  /* 0x0000001b0000720c */ /* 0x040fe20003f84070 */
[----:B------:R-:W-:Y:S01]  /*0d90*/  @!P1 IMAD.MOV R26, RZ, RZ, -R26 ;  /* 0x000000ffff1a9224 */ /* 0x000fe200078e0a1a */
[----:B------:R-:W-:Y:S01]  /*0da0*/  ISETP.GT.U32.AND P1, PT, R0, R5, PT ;  /* 0x000000050000720c */ /* 0x000fe20003f24070 */
[----:B------:R-:W-:Y:S01]  /*0db0*/  VIADD R14, R36, 0x10 ;  /* 0x00000010240e7836 */ /* 0x000fe20000000000 */
[----:B------:R-:W-:-:S02]  /*0dc0*/  ISETP.GT.U32.AND P3, PT, R0, R39, PT ;  /* 0x000000270000720c */ /* 0x000fc40003f64070 */
[----:B------:R-:W-:Y:S02]  /*0dd0*/  ISETP.GT.U32.AND P2, PT, R0, R37, PT ;  /* 0x000000250000720c */ /* 0x000fe40003f44070 */
[----:B------:R-:W-:Y:S01]  /*0de0*/  @!P0 LOP3.LUT R26, RZ, R24, RZ, 0x33, !PT ;  /* 0x00000018ff1a8212 */ /* 0x000fe200078e33ff */
[C---:B------:R-:W-:Y:S01]  /*0df0*/  VIADD R24, R36.reuse, 0x8 ;  /* 0x0000000824187836 */ /* 0x040fe20000000000 */
[----:B------:R-:W-:Y:S01]  /*0e00*/  IABS R41, R14 ;  /* 0x0000000e00297213 */ /* 0x000fe20000000000 */
[--C-:B------:R-:W-:Y:S01]  /*0e10*/  @!P6 IMAD.IADD R15, R15, 0x1, -R0.reuse ;  /* 0x000000010f0fe824 */ /* 0x100fe200078e0a00 */
[----:B------:R-:W-:Y:S01]  /*0e20*/  ISETP.GE.AND P0, PT, R36, RZ, PT ;  /* 0x000000ff2400720c */ /* 0x000fe20003f06270 */
[----:B------:R-:W-:Y:S01]  /*0e30*/  @!P4 IMAD.IADD R27, R27, 0x1, -R0 ;  /* 0x000000011b1bc824 */ /* 0x000fe200078e0a00 */
[----:B------:R-:W-:Y:S01]  /*0e40*/  IABS R43, R24 ;  /* 0x00000018002b7213 */ /* 0x000fe20000000000 */
[----:B------:R-:W-:-:S04]  /*0e50*/  IMAD.HI.U32 R7, R6, R41, RZ ;  /* 0x0000002906077227 */ /* 0x000fc800078e00ff */
[--C-:B------:R-:W-:Y:S01]  /*0e60*/  @!P1 IMAD.IADD R5, R5, 0x1, -R0.reuse ;  /* 0x0000000105059824 */ /* 0x100fe200078e0a00 */
[C---:B------:R-:W-:Y:S01]  /*0e70*/  ISETP.GT.U32.AND P1, PT, R0.reuse, R15, PT ;  /* 0x0000000f0000720c */ /* 0x040fe20003f24070 */
[--C-:B------:R-:W-:Y:S02]  /*0e80*/  @!P3 IMAD.IADD R39, R39, 0x1, -R0.reuse ;  /* 0x000000012727b824 */ /* 0x100fe400078e0a00 */
[----:B------:R-:W-:Y:S01]  /*0e90*/  IMAD.MOV R8, RZ, RZ, -R7 ;  /* 0x000000ffff087224 */ /* 0x000fe200078e0a07 */
[C---:B------:R-:W-:Y:S01]  /*0ea0*/  ISETP.GT.U32.AND P6, PT, R0.reuse, R5, PT ;  /* 0x000000050000720c */ /* 0x040fe20003fc4070 */
[----:B------:R-:W-:Y:S01]  /*0eb0*/  @!P2 IMAD.IADD R37, R37, 0x1, -R0 ;  /* 0x000000012525a824 */ /* 0x000fe200078e0a00 */
[----:B------:R-:W-:Y:S01]  /*0ec0*/  ISETP.GT.U32.AND P2, PT, R0, R27, PT ;  /* 0x0000001b0000720c */ /* 0x000fe20003f44070 */
[----:B------:R-:W-:Y:S01]  /*0ed0*/  IMAD.HI.U32 R7, R6, R43, RZ ;  /* 0x0000002b06077227 */ /* 0x000fe200078e00ff */
[C---:B------:R-:W-:Y:S02]  /*0ee0*/  ISETP.GT.U32.AND P4, PT, R0.reuse, R39, PT ;  /* 0x000000270000720c */ /* 0x040fe40003f84070 */
[----:B------:R-:W-:Y:S01]  /*0ef0*/  ISETP.GT.U32.AND P3, PT, R0, R37, PT ;  /* 0x000000250000720c */ /* 0x000fe20003f64070 */
[----:B------:R-:W-:-:S04]  /*0f00*/  IMAD.HI.U32 R6, R6, R45, RZ ;  /* 0x0000002d06067227 */ /* 0x000fc800078e00ff */
[----:B------:R-:W-:Y:S02]  /*0f10*/  IMAD.MOV R7, RZ, RZ, -R7 ;  /* 0x000000ffff077224 */ /* 0x000fe400078e0a07 */
[----:B------:R-:W-:Y:S02]  /*0f20*/  IMAD.MOV R6, RZ, RZ, -R6 ;  /* 0x000000ffff067224 */ /* 0x000fe400078e0a06 */
[C---:B------:R-:W-:Y:S02]  /*0f30*/  IMAD R41, R0.reuse, R8, R41 ;  /* 0x0000000800297224 */ /* 0x040fe400078e0229 */
[C---:B------:R-:W-:Y:S02]  /*0f40*/  IMAD R43, R0.reuse, R7, R43 ;  /* 0x00000007002b7224 */ /* 0x040fe400078e022b */
[C---:B------:R-:W-:Y:S02]  /*0f50*/  IMAD R45, R0.reuse, R6, R45 ;  /* 0x00000006002d7224 */ /* 0x040fe400078e022d */
[--C-:B------:R-:W-:Y:S01]  /*0f60*/  @!P6 IMAD.IADD R5, R5, 0x1, -R0.reuse ;  /* 0x000000010505e824 */ /* 0x100fe200078e0a00 */
[C---:B------:R-:W-:Y:S01]  /*0f70*/  ISETP.GT.U32.AND P6, PT, R0.reuse, R41, PT ;  /* 0x000000290000720c */ /* 0x040fe20003fc4070 */
[--C-:B------:R-:W-:Y:S01]  /*0f80*/  @!P2 IMAD.IADD R27, R27, 0x1, -R0.reuse ;  /* 0x000000011b1ba824 */ /* 0x100fe200078e0a00 */
[C---:B------:R-:W-:Y:S01]  /*0f90*/  ISETP.GT.U32.AND P2, PT, R0.reuse, R43, PT ;  /* 0x0000002b0000720c */ /* 0x040fe20003f44070 */
[--C-:B------:R-:W-:Y:S01]  /*0fa0*/  @!P4 IMAD.IADD R39, R39, 0x1, -R0.reuse ;  /* 0x000000012727c824 */ /* 0x100fe200078e0a00 */
[----:B------:R-:W-:Y:S01]  /*0fb0*/  ISETP.GT.U32.AND P4, PT, R0, R45, PT ;  /* 0x0000002d0000720c */ /* 0x000fe20003f84070 */
[----:B------:R-:W-:Y:S01]  /*0fc0*/  @!P1 IMAD.IADD R15, R15, 0x1, -R0 ;  /* 0x000000010f0f9824 */ /* 0x000fe200078e0a00 */
[----:B------:R-:W-:Y:S01]  /*0fd0*/  ISETP.GE.AND P1, PT, R38, RZ, PT ;  /* 0x000000ff2600720c */ /* 0x000fe20003f26270 */
[----:B------:R-:W-:-:S02]  /*0fe0*/  IMAD.MOV.U32 R7, RZ, RZ, R5 ;  /* 0x000000ffff077224 */ /* 0x000fc400078e0005 */
[--C-:B------:R-:W-:Y:S01]  /*0ff0*/  @!P3 IMAD.IADD R37, R37, 0x1, -R0.reuse ;  /* 0x000000012525b824 */ /* 0x100fe200078e0a00 */
[----:B------:R-:W-:Y:S01]  /*1000*/  ISETP.GE.AND P3, PT, R40, RZ, PT ;  /* 0x000000ff2800720c */ /* 0x000fe20003f66270 */
[----:B------:R-:W-:Y:S02]  /*1010*/  @!P5 IMAD.MOV R7, RZ, RZ, -R7 ;  /* 0x000000ffff07d224 */ /* 0x000fe400078e0a07 */
[--C-:B------:R-:W-:Y:S01]  /*1020*/  @!P6 IMAD.IADD R41, R41, 0x1, -R0.reuse ;  /* 0x000000012929e824 */ /* 0x100fe200078e0a00 */
[----:B------:R-:W-:Y:S01]  /*1030*/  ISETP.GE.AND P6, PT, R42, RZ, PT ;  /* 0x000000ff2a00720c */ /* 0x000fe20003fc6270 */
[--C-:B------:R-:W-:Y:S01]  /*1040*/  @!P2 IMAD.IADD R43, R43, 0x1, -R0.reuse ;  /* 0x000000012b2ba824 */ /* 0x100fe200078e0a00 */
[----:B------:R-:W-:Y:S01]  /*1050*/  ISETP.GE.AND P2, PT, R44, RZ, PT ;  /* 0x000000ff2c00720c */ /* 0x000fe20003f46270 */
[----:B------:R-:W-:Y:S01]  /*1060*/  @!P4 IMAD.IADD R45, R45, 0x1, -R0 ;  /* 0x000000012d2dc824 */ /* 0x000fe200078e0a00 */
[C---:B------:R-:W-:Y:S01]  /*1070*/  ISETP.GT.U32.AND P5, PT, R0.reuse, R41, PT ;  /* 0x000000290000720c */ /* 0x040fe20003fa4070 */
[----:B------:R-:W-:Y:S01]  /*1080*/  @!P1 IMAD.MOV R15, RZ, RZ, -R15 ;  /* 0x000000ffff0f9224 */ /* 0x000fe200078e0a0f */
[----:B------:R-:W-:Y:S01]  /*1090*/  ISETP.GT.U32.AND P1, PT, R0, R43, PT ;  /* 0x0000002b0000720c */ /* 0x000fe20003f24070 */
[----:B------:R-:W-:Y:S01]  /*10a0*/  IMAD.SHL.U32 R5, R68, 0x40, RZ ;  /* 0x0000004044057824 */ /* 0x000fe200078e00ff */
[----:B------:R-:W-:Y:S01]  /*10b0*/  ISETP.GT.U32.AND P4, PT, R0, R45, PT ;  /* 0x0000002d0000720c */ /* 0x000fe20003f84070 */
[----:B------:R-:W-:-:S02]  /*10c0*/  @!P3 IMAD.MOV R27, RZ, RZ, -R27 ;  /* 0x000000ffff1bb224 */ /* 0x000fc400078e0a1b */
[C---:B------:R-:W-:Y:S01]  /*10d0*/  IMAD.SHL.U32 R8, R68.reuse, 0x2, RZ ;  /* 0x0000000244087824 */ /* 0x040fe200078e00ff */
[----:B------:R-:W-:Y:S01]  /*10e0*/  LOP3.LUT R6, R5, 0x1c0, RZ, 0xc0, !PT ;  /* 0x000001c005067812 */ /* 0x000fe200078ec0ff */
[C---:B------:R-:W-:Y:S01]  /*10f0*/  IMAD.SHL.U32 R36, R68.reuse, 0x10, RZ ;  /* 0x0000001044247824 */ /* 0x040fe200078e00ff */
[----:B------:R-:W-:Y:S01]  /*1100*/  LOP3.LUT R5, R68, 0x3, RZ, 0xc0, !PT ;  /* 0x0000000344057812 */ /* 0x000fe200078ec0ff */
[----:B------:R-:W-:Y:S01]  /*1110*/  @!P6 IMAD.MOV R37, RZ, RZ, -R37 ;  /* 0x000000ffff25e224 */ /* 0x000fe200078e0a25 */
[----:B------:R-:W-:Y:S01]  /*1120*/  LOP3.LUT R47, R6, 0x30, R46, 0xf8, !PT ;  /* 0x00000030062f7812 */ /* 0x000fe200078ef82e */
[--C-:B------:R-:W-:Y:S01]  /*1130*/  @!P5 IMAD.IADD R41, R41, 0x1, -R0.reuse ;  /* 0x000000012929d824 */ /* 0x100fe200078e0a00 */
[----:B------:R-:W-:Y:S01]  /*1140*/  ISETP.GE.AND P5, PT, R14, RZ, PT ;  /* 0x000000ff0e00720c */ /* 0x000fe20003fa6270 */
[--C-:B------:R-:W-:Y:S01]  /*1150*/  @!P1 IMAD.IADD R43, R43, 0x1, -R0.reuse ;  /* 0x000000012b2b9824 */ /* 0x100fe200078e0a00 */
[----:B------:R-:W-:Y:S01]  /*1160*/  ISETP.GE.AND P1, PT, R24, RZ, PT ;  /* 0x000000ff1800720c */ /* 0x000fe20003f26270 */
[----:B------:R-:W-:Y:S01]  /*1170*/  @!P4 IMAD.IADD R45, R45, 0x1, -R0 ;  /* 0x000000012d2dc824 */ /* 0x000fe200078e0a00 */
[----:B------:R-:W-:Y:S01]  /*1180*/  ISETP.NE.AND P4, PT, R25, RZ, PT ;  /* 0x000000ff1900720c */ /* 0x000fe20003f85270 */
[----:B------:R-:W-:Y:S01]  /*1190*/  IMAD R6, R5, 0x420, RZ ;  /* 0x0000042005067824 */ /* 0x000fe200078e02ff */
[----:B------:R-:W-:Y:S01]  /*11a0*/  LOP3.LUT R0, RZ, R25, RZ, 0x33, !PT ;  /* 0x00000019ff007212 */ /* 0x000fe200078e33ff */
[----:B------:R-:W-:Y:S01]  /*11b0*/  @!P0 IMAD.MOV R45, RZ, RZ, -R45 ;  /* 0x000000ffff2d8224 */ /* 0x000fe200078e0a2d */
[----:B------:R-:W-:Y:S01]  /*11c0*/  LOP3.LUT R47, R47, 0x30, R8, 0x78, !PT ;  /* 0x000000302f2f7812 */ /* 0x000fe200078e7808 */
[----:B------:R-:W-:Y:S01]  /*11d0*/  @!P2 IMAD.MOV R39, RZ, RZ, -R39 ;  /* 0x000000ffff27a224 */ /* 0x000fe200078e0a27 */
[C---:B------:R-:W-:Y:S01]  /*11e0*/  SEL R7, R0.reuse, R7, !P4 ;  /* 0x0000000700077207 */ /* 0x040fe20006000000 */
[----:B------:R0:W-:Y:S01]  /*11f0*/  STL [R1+0x4], R36 ;  /* 0x0000042401007387 */ /* 0x0001e20000100800 */
[----:B------:R-:W-:Y:S01]  /*1200*/  SEL R27, R0, R27, !P4 ;  /* 0x0000001b001b7207 */ /* 0x000fe20006000000 */
[----:B------:R-:W-:Y:S01]  /*1210*/  @!P5 IMAD.MOV R41, RZ, RZ, -R41 ;  /* 0x000000ffff29d224 */ /* 0x000fe200078e0a29 */
[----:B------:R-:W-:Y:S01]  /*1220*/  SHF.R.U32.HI R5, RZ, 0x2, R68 ;  /* 0x00000002ff057819 */ /* 0x000fe20000011644 */
[----:B-1----:R-:W-:Y:S01]  /*1230*/  IMAD R7, R7, UR6, RZ ;  /* 0x0000000607077c24 */ /* 0x002fe2000f8e02ff */
[----:B------:R-:W-:Y:S01]  /*1240*/  LOP3.LUT R8, R36, 0x200, RZ, 0xc0, !PT ;  /* 0x0000020024087812 */ /* 0x000fe200078ec0ff */
[----:B------:R-:W-:Y:S01]  /*1250*/  IMAD R27, R27, UR6, RZ ;  /* 0x000000061b1b7c24 */ /* 0x000fe2000f8e02ff */
[----:B------:R-:W-:Y:S01]  /*1260*/  SEL R15, R0, R15, !P4 ;  /* 0x0000000f000f7207 */ /* 0x000fe20006000000 */
[----:B------:R-:W-:Y:S01]  /*1270*/  @!P1 IMAD.MOV R43, RZ, RZ, -R43 ;  /* 0x000000ffff2b9224 */ /* 0x000fe200078e0a2b */
[----:B------:R-:W-:-:S02]  /*1280*/  LOP3.LUT R5, R6, 0x77, R5, 0x78, !PT ;  /* 0x0000007706057812 */ /* 0x000fc400078e7805 */
[----:B------:R-:W-:Y:S01]  /*1290*/  IADD3 R6, PT, PT, R47, UR5, R8 ;  /* 0x000000052f067c10 */ /* 0x000fe2000fffe008 */
[----:B------:R-:W-:Y:S01]  /*12a0*/  IMAD R15, R15, UR6, RZ ;  /* 0x000000060f0f7c24 */ /* 0x000fe2000f8e02ff */
[----:B------:R-:W-:Y:S02]  /*12b0*/  SEL R37, R0, R37, !P4 ;  /* 0x0000002500257207 */ /* 0x000fe40006000000 */
[----:B----4-:R-:W-:Y:S02]  /*12c0*/  CS2R R46, SRZ ;  /* 0x00000000002e7805 */ /* 0x010fe4000001ff00 */
[----:B---3--:R-:W-:Y:S02]  /*12d0*/  IADD3 R8, P0, PT, R7, UR26, RZ ;  /* 0x0000001a07087c10 */ /* 0x008fe4000ff1e0ff */
[----:B0-----:R-:W-:Y:S02]  /*12e0*/  IADD3 R36, P1, PT, R27, UR26, RZ ;  /* 0x0000001a1b247c10 */ /* 0x001fe4000ff3e0ff */
[----:B------:R-:W-:Y:S01]  /*12f0*/  R2UR UR21, R8 ;  /* 0x00000000081572ca */ /* 0x000fe200000e0000 */
[----:B------:R-:W-:Y:S01]  /*1300*/  IMAD R8, R37, UR6, RZ ;  /* 0x0000000625087c24 */ /* 0x000fe2000f8e02ff */
[----:B------:R-:W-:-:S02]  /*1310*/  SEL R39, R0, R39, !P4 ;  /* 0x0000002700277207 */ /* 0x000fc40006000000 */
[C---:B------:R-:W-:Y:S02]  /*1320*/  SEL R41, R0.reuse, R41, !P4 ;  /* 0x0000002900297207 */ /* 0x040fe40006000000 */
[C---:B------:R-:W-:Y:S01]  /*1330*/  SEL R43, R0.reuse, R43, !P4 ;  /* 0x0000002b002b7207 */ /* 0x040fe20006000000 */
[----:B------:R-:W-:Y:S01]  /*1340*/  IMAD R39, R39, UR6, RZ ;  /* 0x0000000627277c24 */ /* 0x000fe2000f8e02ff */
[----:B------:R-:W-:Y:S01]  /*1350*/  SEL R0, R0, R45, !P4 ;  /* 0x0000002d00007207 */ /* 0x000fe20006000000 */
[----:B------:R-:W-:Y:S01]  /*1360*/  IMAD R41, R41, UR6, RZ ;  /* 0x0000000629297c24 */ /* 0x000fe2000f8e02ff */
[----:B------:R-:W-:Y:S01]  /*1370*/  R2UR UR17, R36 ;  /* 0x00000000241172ca */ /* 0x000fe200000e0000 */
[----:B------:R-:W-:Y:S01]  /*1380*/  IMAD R43, R43, UR6, RZ ;  /* 0x000000062b2b7c24 */ /* 0x000fe2000f8e02ff */
[----:B------:R-:W-:Y:S01]  /*1390*/  SHF.R.S32.HI R37, RZ, 0x1f, R7 ;  /* 0x0000001fff257819 */ /* 0x000fe20000011407 */
[----:B------:R-:W-:Y:S01]  /*13a0*/  IMAD R7, R26, UR10, RZ ;  /* 0x0000000a1a077c24 */ /* 0x000fe2000f8e02ff */
[----:B------:R-:W-:Y:S01]  /*13b0*/  IADD3 R14, P6, PT, R15, UR26, RZ ;  /* 0x0000001a0f0e7c10 */ /* 0x000fe2000ffde0ff */
[----:B------:R-:W-:Y:S01]  /*13c0*/  IMAD R38, R0, UR6, RZ ;  /* 0x0000000600267c24 */ /* 0x000fe2000f8e02ff */
[----:B------:R-:W-:Y:S01]  /*13d0*/  SHF.R.S32.HI R36, RZ, 0x1f, R15 ;  /* 0x0000001fff247819 */ /* 0x000fe2000001140f */
[----:B------:R-:W-:Y:S01]  /*13e0*/  USHF.R.S32.HI UR6, URZ, 0x1f, UR4 ;  /* 0x0000001fff067899 */ /* 0x000fe20008011404 */
[----:B------:R-:W-:-:S02]  /*13f0*/  IADD3.X R37, PT, PT, R37, UR27, RZ, P0, !PT ;  /* 0x0000001b25257c10 */ /* 0x000fc400087fe4ff */
[----:B------:R-:W-:Y:S02]  /*1400*/  CS2R R44, SRZ ;  /* 0x00000000002c7805 */ /* 0x000fe4000001ff00 */
[----:B------:R-:W-:Y:S01]  /*1410*/  IADD3.X R36, PT, PT, R36, UR27, RZ, P6, !PT ;  /* 0x0000001b24247c10 */ /* 0x000fe2000b7fe4ff */
[----:B------:R-:W-:Y:S01]  /*1420*/  ULEA.HI UR6, UR6, UR4, URZ, 0x6 ;  /* 0x0000000406067291 */ /* 0x000fe2000f8f30ff */
[----:B------:R-:W-:Y:S01]  /*1430*/  IADD3 R0, P6, PT, R7, UR24, RZ ;  /* 0x0000001807007c10 */ /* 0x000fe2000ffde0ff */
[----:B------:R-:W0:Y:S01]  /*1440*/  LDCU UR24, c[0x0][0x3a8] ;  /* 0x00007500ff1877ac */ /* 0x000e220008000800 */
[----:B------:R-:W-:Y:S02]  /*1450*/  IADD3 R79, P0, PT, R38, UR26, RZ ;  /* 0x0000001a264f7c10 */ /* 0x000fe4000ff1e0ff */
[----:B------:R-:W-:Y:S01]  /*1460*/  SHF.R.S32.HI R15, RZ, 0x1f, R38 ;  /* 0x0000001fff0f7819 */ /* 0x000fe20000011426 */
[----:B------:R-:W-:Y:S01]  /*1470*/  USHF.L.U32 UR4, UR23, 0x6, URZ ;  /* 0x0000000617047899 */ /* 0x000fe200080006ff */
[----:B------:R-:W-:Y:S01]  /*1480*/  IADD3 R25, P5, PT, R8, UR26, RZ ;  /* 0x0000001a08197c10 */ /* 0x000fe2000ffbe0ff */
[----:B------:R-:W-:Y:S01]  /*1490*/  USHF.R.S32.HI UR6, URZ, 0x6, UR6 ;  /* 0x00000006ff067899 */ /* 0x000fe20008011406 */
[----:B------:R-:W-:-:S02]  /*14a0*/  IADD3 R24, P4, PT, R39, UR26, RZ ;  /* 0x0000001a27187c10 */ /* 0x000fc4000ff9e0ff */
[----:B------:R-:W-:Y:S02]  /*14b0*/  IADD3.X R15, PT, PT, R15, UR27, RZ, P0, !PT ;  /* 0x0000001b0f0f7c10 */ /* 0x000fe400087fe4ff */
[----:B------:R-:W-:Y:S02]  /*14c0*/  LOP3.LUT P0, RZ, R68, 0x100, RZ, 0xc0, !PT ;  /* 0x0000010044ff7812 */ /* 0x000fe4000780c0ff */
[----:B------:R-:W-:Y:S02]  /*14d0*/  R2UR UR19, R14 ;  /* 0x000000000e1372ca */ /* 0x000fe400000e0000 */
[----:B------:R-:W-:Y:S02]  /*14e0*/  R2UR UR15, R25 ;  /* 0x00000000190f72ca */ /* 0x000fe400000e0000 */
[----:B------:R-:W-:Y:S01]  /*14f0*/  R2UR UR13, R24 ;  /* 0x00000000180d72ca */ /* 0x000fe200000e0000 */
[----:B0-----:R-:W-:Y:S01]  /*1500*/  IMAD R2, R2, UR24, RZ ;  /* 0x0000001802027c24 */ /* 0x001fe2000f8e02ff */
[----:B------:R-:W-:Y:S01]  /*1510*/  IADD3 R14, P3, PT, R41, UR26, RZ ;  /* 0x0000001a290e7c10 */ /* 0x000fe2000ff7e0ff */
[----:B------:R-:W-:Y:S01]  /*1520*/  IMAD R13, R13, UR24, RZ ;  /* 0x000000180d0d7c24 */ /* 0x000fe2000f8e02ff */
[----:B------:R-:W-:Y:S01]  /*1530*/  SHF.R.S32.HI R27, RZ, 0x1f, R27 ;  /* 0x0000001fff1b7819 */ /* 0x000fe2000001141b */
[----:B------:R-:W-:Y:S01]  /*1540*/  IMAD R12, R12, UR24, RZ ;  /* 0x000000180c0c7c24 */ /* 0x000fe2000f8e02ff */
[----:B------:R-:W-:Y:S01]  /*1550*/  SHF.R.S32.HI R26, RZ, 0x1f, R8 ;  /* 0x0000001fff1a7819 */ /* 0x000fe20000011408 */
[----:B------:R-:W-:Y:S01]  /*1560*/  IMAD R11, R11, UR24, RZ ;  /* 0x000000180b0b7c24 */ /* 0x000fe2000f8e02ff */
[----:B------:R-:W-:Y:S01]  /*1570*/  SHF.R.S32.HI R25, RZ, 0x1f, R39 ;  /* 0x0000001fff197819 */ /* 0x000fe20000011427 */
[----:B------:R-:W-:Y:S01]  /*1580*/  IMAD R10, R10, UR24, RZ ;  /* 0x000000180a0a7c24 */ /* 0x000fe2000f8e02ff */
[----:B------:R-:W-:Y:S01]  /*1590*/  SHF.R.S32.HI R24, RZ, 0x1f, R41 ;  /* 0x0000001fff187819 */ /* 0x000fe20000011429 */
[----:B------:R-:W-:Y:S01]  /*15a0*/  IMAD R4, R4, UR24, RZ ;  /* 0x0000001804047c24 */ /* 0x000fe2000f8e02ff */
[----:B------:R-:W-:Y:S01]  /*15b0*/  R2UR UR22, R37 ;  /* 0x00000000251672ca */ /* 0x000fe200000e0000 */
[----:B------:R-:W-:Y:S01]  /*15c0*/  IMAD R3, R3, UR24, RZ ;  /* 0x0000001803037c24 */ /* 0x000fe2000f8e02ff */
[----:B------:R-:W-:Y:S01]  /*15d0*/  SEL R2, RZ, 0x108, !P0 ;  /* 0x00000108ff027807 */ /* 0x000fe20004000000 */
[----:B------:R-:W-:Y:S01]  /*15e0*/  IMAD R16, R16, UR24, RZ ;  /* 0x0000001810107c24 */ /* 0x000fe2000f8e02ff */
[----:B------:R-:W-:Y:S01]  /*15f0*/  R2UR UR20, R36 ;  /* 0x00000000241472ca */ /* 0x000fe200000e0000 */
[----:B------:R-:W-:Y:S01]  /*1600*/  IMAD R9, R9, UR24, RZ ;  /* 0x0000001809097c24 */ /* 0x000fe2000f8e02ff */
[----:B------:R-:W-:-:S02]  /*1610*/  R2UR UR11, R14 ;  /* 0x000000000e0b72ca */ /* 0x000fc400000e0000 */
[----:B------:R-:W-:Y:S02]  /*1620*/  CS2R R40, SRZ ;  /* 0x0000000000287805 */ /* 0x000fe4000001ff00 */
[----:B------:R-:W-:Y:S01]  /*1630*/  IADD3.X R27, PT, PT, R27, UR27, RZ, P1, !PT ;  /* 0x0000001b1b1b7c10 */ /* 0x000fe20008ffe4ff */
[----:B------:R-:W-:Y:S01]  /*1640*/  IMAD R35, R35, UR24, RZ ;  /* 0x0000001823237c24 */ /* 0x000fe2000f8e02ff */
[----:B------:R-:W-:Y:S01]  /*1650*/  IADD3.X R26, PT, PT, R26, UR27, RZ, P5, !PT ;  /* 0x0000001b1a1a7c10 */ /* 0x000fe2000affe4ff */
[----:B------:R-:W-:Y:S01]  /*1660*/  IMAD R34, R34, UR24, RZ ;  /* 0x0000001822227c24 */ /* 0x000fe2000f8e02ff */
[----:B------:R-:W-:Y:S01]  /*1670*/  IADD3.X R25, PT, PT, R25, UR27, RZ, P4, !PT ;  /* 0x0000001b19197c10 */ /* 0x000fe2000a7fe4ff */
[----:B------:R-:W-:Y:S01]  /*1680*/  IMAD R33, R33, UR24, RZ ;  /* 0x0000001821217c24 */ /* 0x000fe2000f8e02ff */
[----:B------:R-:W-:Y:S01]  /*1690*/  IADD3.X R24, PT, PT, R24, UR27, RZ, P3, !PT ;  /* 0x0000001b18187c10 */ /* 0x000fe20009ffe4ff */
[----:B------:R-:W-:Y:S01]  /*16a0*/  IMAD R32, R32, UR24, RZ ;  /* 0x0000001820207c24 */ /* 0x000fe2000f8e02ff */
[----:B------:R-:W-:Y:S01]  /*16b0*/  LOP3.LUT R36, R68, 0x3f, RZ, 0xc0, !PT ;  /* 0x0000003f44247812 */ /* 0x000fe200078ec0ff */
[----:B------:R-:W-:Y:S01]  /*16c0*/  IMAD R31, R31, UR24, RZ ;  /* 0x000000181f1f7c24 */ /* 0x000fe2000f8e02ff */
[----:B------:R-:W-:Y:S01]  /*16d0*/  LOP3.LUT R2, R2, 0xff, R68, 0x78, !PT ;  /* 0x000000ff02027812 */ /* 0x000fe200078e7844 */
[----:B------:R-:W-:Y:S01]  /*16e0*/  IMAD R30, R30, UR24, RZ ;  /* 0x000000181e1e7c24 */ /* 0x000fe2000f8e02ff */
[----:B------:R-:W-:Y:S01]  /*16f0*/  IADD3 R14, P2, PT, R43, UR26, RZ ;  /* 0x0000001a2b0e7c10 */ /* 0x000fe2000ff5e0ff */
[----:B------:R-:W-:Y:S01]  /*1700*/  IMAD R29, R29, UR24, RZ ;  /* 0x000000181d1d7c24 */ /* 0x000fe2000f8e02ff */
[----:B------:R-:W-:-:S02]  /*1710*/  SHF.R.S32.HI R8, RZ, 0x1f, R43 ;  /* 0x0000001fff087819 */ /* 0x000fc4000001142b */
[----:B------:R-:W-:Y:S02]  /*1720*/  CS2R R42, SRZ ;  /* 0x00000000002a7805 */ /* 0x000fe4000001ff00 */
[----:B------:R-:W-:Y:S01]  /*1730*/  R2UR UR18, R27 ;  /* 0x000000001b1272ca */ /* 0x000fe200000e0000 */
[----:B------:R-:W-:Y:S01]  /*1740*/  IMAD R28, R28, UR24, RZ ;  /* 0x000000181c1c7c24 */ /* 0x000fe2000f8e02ff */
[----:B------:R-:W-:Y:S02]  /*1750*/  R2UR UR16, R26 ;  /* 0x000000001a1072ca */ /* 0x000fe400000e0000 */
[----:B------:R-:W-:Y:S02]  /*1760*/  CS2R R26, SRZ ;  /* 0x00000000001a7805 */ /* 0x000fe4000001ff00 */
[----:B------:R-:W-:Y:S01]  /*1770*/  R2UR UR14, R25 ;  /* 0x00000000190e72ca */ /* 0x000fe200000e0000 */
[----:B------:R-:W-:Y:S01]  /*1780*/  IMAD R23, R23, UR24, RZ ;  /* 0x0000001817177c24 */ /* 0x000fe2000f8e02ff */
[----:B------:R-:W-:-:S02]  /*1790*/  R2UR UR12, R24 ;  /* 0x00000000180c72ca */ /* 0x000fc400000e0000 */
[----:B------:R-:W-:Y:S02]  /*17a0*/  CS2R R24, SRZ ;  /* 0x0000000000187805 */ /* 0x000fe4000001ff00 */
[----:B------:R-:W-:Y:S01]  /*17b0*/  LOP3.LUT R10, R2, 0x10, RZ, 0x3c, !PT ;  /* 0x00000010020a7812 */ /* 0x000fe200078e3cff */
[----:B------:R-:W-:Y:S01]  /*17c0*/  IMAD R22, R22, UR24, RZ ;  /* 0x0000001816167c24 */ /* 0x000fe2000f8e02ff */
[C---:B------:R-:W-:Y:S01]  /*17d0*/  LOP3.LUT R11, R2.reuse, 0x20, RZ, 0x3c, !PT ;  /* 0x00000020020b7812 */ /* 0x040fe200078e3cff */
[----:B------:R-:W-:Y:S01]  /*17e0*/  IMAD R21, R21, UR24, RZ ;  /* 0x0000001815157c24 */ /* 0x000fe2000f8e02ff */
[----:B------:R-:W-:Y:S01]  /*17f0*/  LOP3.LUT R12, R2, 0x30, RZ, 0x3c, !PT ;  /* 0x00000030020c7812 */ /* 0x000fe200078e3cff */
[----:B------:R-:W-:Y:S01]  /*1800*/  IMAD R20, R20, UR24, RZ ;  /* 0x0000001814147c24 */ /* 0x000fe2000f8e02ff */
[C---:B------:R-:W-:Y:S01]  /*1810*/  LOP3.LUT R13, R2.reuse, 0x40, RZ, 0x3c, !PT ;  /* 0x00000040020d7812 */ /* 0x040fe200078e3cff */
[----:B------:R-:W-:Y:S01]  /*1820*/  IMAD R19, R19, UR24, RZ ;  /* 0x0000001813137c24 */ /* 0x000fe2000f8e02ff */
[----:B------:R-:W-:Y:S01]  /*1830*/  LOP3.LUT R4, R2, 0x50, RZ, 0x3c, !PT ;  /* 0x0000005002047812 */ /* 0x000fe200078e3cff */
[----:B------:R-:W-:Y:S01]  /*1840*/  IMAD R18, R18, UR24, RZ ;  /* 0x0000001812127c24 */ /* 0x000fe2000f8e02ff */
[----:B------:R-:W-:Y:S01]  /*1850*/  LOP3.LUT R3, R2, 0x60, RZ, 0x3c, !PT ;  /* 0x0000006002037812 */ /* 0x000fe200078e3cff */
[----:B------:R-:W-:Y:S01]  /*1860*/  IMAD R17, R17, UR24, RZ ;  /* 0x0000001811117c24 */ /* 0x000fe2000f8e02ff */
[----:B------:R-:W-:Y:S01]  /*1870*/  IADD3.X R8, PT, PT, R8, UR27, RZ, P2, !PT ;  /* 0x0000001b08087c10 */ /* 0x000fe200097fe4ff */
[----:B------:R-:W-:Y:S01]  /*1880*/  IMAD R125, R125, UR24, RZ ;  /* 0x000000187d7d7c24 */ /* 0x000fe2000f8e02ff */
[----:B------:R-:W-:Y:S01]  /*1890*/  LEA.HI.X.SX32 R7, R7, UR25, 0x1, P6 ;  /* 0x0000001907077c11 */ /* 0x000fe2000b0f0eff */
[----:B------:R-:W-:Y:S01]  /*18a0*/  IMAD R124, R124, UR24, RZ ;  /* 0x000000187c7c7c24 */ /* 0x000fe2000f8e02ff */
[----:B------:R-:W-:Y:S01]  /*18b0*/  LOP3.LUT R2, R2, 0x70, RZ, 0x3c, !PT ;  /* 0x0000007002027812 */ /* 0x000fe200078e3cff */
[----:B------:R-:W-:Y:S01]  /*18c0*/  IMAD R123, R123, UR24, RZ ;  /* 0x000000187b7b7c24 */ /* 0x000fe2000f8e02ff */
[----:B------:R-:W-:Y:S01]  /*18d0*/  LOP3.LUT R16, R5, 0x210, RZ, 0x3c, !PT ;  /* 0x0000021005107812 */ /* 0x000fe200078e3cff */
[----:B------:R-:W-:Y:S01]  /*18e0*/  IMAD R122, R122, UR24, RZ ;  /* 0x000000187a7a7c24 */ /* 0x000fe2000f8e02ff */
[----:B------:R-:W-:-:S02]  /*18f0*/  USHF.L.U32 UR10, UR24, 0x6, URZ ;  /* 0x00000006180a7899 */ /* 0x000fc400080006ff */
[----:B------:R-:W-:Y:S02]  /*1900*/  IMAD R121, R121, UR24, RZ ;  /* 0x0000001879797c24 */ /* 0x000fe4000f8e02ff */
[----:B------:R-:W-:Y:S02]  /*1910*/  IMAD R120, R120, UR24, RZ ;  /* 0x0000001878787c24 */ /* 0x000fe4000f8e02ff */
[----:B------:R-:W-:Y:S02]  /*1920*/  IMAD R119, R119, UR24, RZ ;  /* 0x0000001877777c24 */ /* 0x000fe4000f8e02ff */
[----:B------:R-:W-:Y:S02]  /*1930*/  IMAD R118, R118, UR24, RZ ;  /* 0x0000001876767c24 */ /* 0x000fe4000f8e02ff */
[----:B------:R-:W-:-:S07]  /*1940*/  IMAD R9, R36, UR23, RZ ;  /* 0x0000001724097c24 */ /* 0x000fce000f8e02ff */
.L_x_2:
[----:B------:R-:W0:Y:S01]  /*1950*/  S2R R88, SR_TID.X ;  /* 0x0000000000587919 */ /* 0x000e220000002100 */
[----:B------:R-:W-:Y:S01]  /*1960*/  PRMT R21, RZ, 0x7610, R21 ;  /* 0x00007610ff157816 */ /* 0x000fe20000000015 */
[----:B------:R-:W1:Y:S01]  /*1970*/  LDCU UR23, c[0x0][0x3a8] ;  /* 0x00007500ff1777ac */ /* 0x000e620008000800 */
[----:B------:R-:W2:Y:S01]  /*1980*/  S2R R86, SR_TID.X ;  /* 0x0000000000567919 */ /* 0x000ea20000002100 */
[----:B------:R-:W3:Y:S01]  /*1990*/  LDCU UR24, c[0x0][0x3a8] ;  /* 0x00007500ff1877ac */ /* 0x000ee20008000800 */
[----:B------:R-:W4:Y:S01]  /*19a0*/  S2R R87, SR_TID.X ;  /* 0x0000000000577919 */ /* 0x000f220000002100 */
[----:B------:R-:W-:Y:S01]  /*19b0*/  PRMT R34, RZ, 0x7610, R34 ;  /* 0x00007610ff227816 */ /* 0x000fe20000000022 */
[----:B------:R-:W0:Y:S01]  /*19c0*/  LDCU UR25, c[0x0][0x3a8] ;  /* 0x00007500ff1977ac */ /* 0x000e220008000800 */
[----:B-----5:R-:W-:Y:S01]  /*19d0*/  STL [R1+0xc], R109 ;  /* 0x00000c6d01007387 */ /* 0x020fe20000100800 */
[----:B------:R-:W-:Y:S02]  /*19e0*/  PRMT R35, RZ, 0x7610, R35 ;  /* 0x00007610ff237816 */ /* 0x000fe40000000023 */
[----:B------:R-:W-:Y:S01]  /*19f0*/  PRMT R36, RZ, 0x7610, R36 ;  /* 0x00007610ff247816 */ /* 0x000fe20000000024 */
[----:B------:R-:W-:Y:S01]  /*1a00*/  STL [R1+0x10], R118 ;  /* 0x0000107601007387 */ /* 0x000fe20000100800 */
[----:B0-----:R-:W-:-:S04]  /*1a10*/  SHF.R.U32.HI R32, RZ, 0x8, R88 ;  /* 0x00000008ff207819 */ /* 0x001fc80000011658 */
[----:B------:R-:W-:-:S04]  /*1a20*/  SGXT.U32 R32, R32, 0x1 ;  /* 0x000000012020781a */ /* 0x000fc80000000000 */
[C---:B------:R-:W-:Y:S02]  /*1a30*/  LOP3.LUT R16, R32.reuse, 0x2, RZ, 0xfc, !PT ;  /* 0x0000000220107812 */ /* 0x040fe400078efcff */
[----:B------:R-:W-:Y:S02]  /*1a40*/  LOP3.LUT R18, R32, 0x6, RZ, 0xfc, !PT ;  /* 0x0000000620127812 */ /* 0x000fe400078efcff */
[----:B------:R-:W-:Y:S02]  /*1a50*/  ISETP.GE.AND P4, PT, R16, UR7, PT ;  /* 0x0000000710007c0c */ /* 0x000fe4000bf86270 */
[C---:B------:R-:W-:Y:S02]  /*1a60*/  LOP3.LUT R17, R32.reuse, 0x4, RZ, 0xfc, !PT ;  /* 0x0000000420117812 */ /* 0x040fe400078efcff */
[----:B------:R-:W-:Y:S02]  /*1a70*/  LOP3.LUT R16, R32, 0x8, RZ, 0xfc, !PT ;  /* 0x0000000820107812 */ /* 0x000fe400078efcff */
[----:B------:R-:W-:-:S02]  /*1a80*/  ISETP.GE.AND P2, PT, R18, UR7, PT ;  /* 0x0000000712007c0c */ /* 0x000fc4000bf46270 */
[----:B------:R-:W-:Y:S02]  /*1a90*/  IADD3 R18, P5, PT, R118, R0, RZ ;  /* 0x0000000076127210 */ /* 0x000fe40007fbe0ff */
[----:B------:R-:W-:Y:S02]  /*1aa0*/  ISETP.GE.AND P3, PT, R17, UR7, PT ;  /* 0x0000000711007c0c */ /* 0x000fe4000bf66270 */
[----:B------:R-:W-:Y:S02]  /*1ab0*/  ISETP.GE.AND P0, PT, R16, UR7, PT ;  /* 0x0000000710007c0c */ /* 0x000fe4000bf06270 */
[----:B------:R-:W-:Y:S02]  /*1ac0*/  LOP3.LUT R17, R32, 0xa, RZ, 0xfc, !PT ;  /* 0x0000000a20117812 */ /* 0x000fe400078efcff */
[----:B------:R-:W-:Y:S02]  /*1ad0*/  PRMT R16, RZ, 0x7610, R16 ;  /* 0x00007610ff107816 */ /* 0x000fe40000000010 */
[----:B------:R-:W-:-:S02]  /*1ae0*/  LEA.HI.X.SX32 R19, R118, R7, 0x1, P5 ;  /* 0x0000000776137211 */ /* 0x000fc400028f0eff */
[C---:B------:R-:W-:Y:S02]  /*1af0*/  LOP3.LUT R20, R32.reuse, 0xc, RZ, 0xfc, !PT ;  /* 0x0000000c20147812 */ /* 0x040fe400078efcff */
[----:B------:R-:W-:Y:S01]  /*1b00*/  ISETP.GE.AND P1, PT, R17, UR7, PT ;  /* 0x0000000711007c0c */ /* 0x000fe2000bf26270 */
[----:B------:R0:W3:Y:S01]  /*1b10*/  @!P4 LDG.E.U8 R16, desc[UR8][R18.64] ;  /* 0x000000081210c981 */ /* 0x0000e2000c1e1100 */
[----:B------:R-:W-:Y:S02]  /*1b20*/  IADD3 R22, P5, PT, R119, R0, RZ ;  /* 0x0000000077167210 */ /* 0x000fe40007fbe0ff */
[----:B------:R-:W-:Y:S02]  /*1b30*/  LOP3.LUT R17, R32, 0xe, RZ, 0xfc, !PT ;  /* 0x0000000e20117812 */ /* 0x000fe400078efcff */
[----:B------:R-:W-:Y:S02]  /*1b40*/  ISETP.GE.AND P6, PT, R20, UR7, PT ;  /* 0x0000000714007c0c */ /* 0x000fe4000bfc6270 */
[----:B------:R-:W-:-:S02]  /*1b50*/  PRMT R20, RZ, 0x7610, R20 ;  /* 0x00007610ff147816 */ /* 0x000fc40000000014 */
[-C--:B------:R-:W-:Y:S02]  /*1b60*/  LEA.HI.X.SX32 R23, R119, R7.reuse, 0x1, P5 ;  /* 0x0000000777177211 */ /* 0x080fe400028f0eff */
[----:B0-----:R-:W-:Y:S02]  /*1b70*/  IADD3 R18, P4, PT, R120, R0, RZ ;  /* 0x0000000078127210 */ /* 0x001fe40007f9e0ff */
[----:B------:R-:W-:Y:S01]  /*1b80*/  ISETP.GE.AND P5, PT, R17, UR7, PT ;  /* 0x0000000711007c0c */ /* 0x000fe2000bfa6270 */
[----:B------:R0:W3:Y:S01]  /*1b90*/  @!P3 LDG.E.U8 R20, desc[UR8][R22.64] ;  /* 0x000000081614b981 */ /* 0x0000e2000c1e1100 */
[----:B------:R-:W-:Y:S02]  /*1ba0*/  LOP3.LUT R17, R32, 0x10, RZ, 0xfc, !PT ;  /* 0x0000001020117812 */ /* 0x000fe400078efcff */
[----:B------:R-:W-:Y:S02]  /*1bb0*/  LEA.HI.X.SX32 R19, R120, R7, 0x1, P4 ;  /* 0x0000000778137211 */ /* 0x000fe400020f0eff */
[----:B------:R-:W-:-:S02]  /*1bc0*/  ISETP.GE.AND P3, PT, R17, UR7, PT ;  /* 0x0000000711007c0c */ /* 0x000fc4000bf66270 */
[----:B------:R-:W-:Y:S01]  /*1bd0*/  LOP3.LUT R17, R32, 0x12, RZ, 0xfc, !PT ;  /* 0x0000001220117812 */ /* 0x000fe200078efcff */
[----:B------:R1:W3:Y:S01]  /*1be0*/  @!P2 LDG.E.U8 R21, desc[UR8][R18.64] ;  /* 0x000000081215a981 */ /* 0x0002e2000c1e1100 */
[----:B0-----:R-:W-:-:S04]  /*1bf0*/  IADD3 R22, P4, PT, R121, R0, RZ ;  /* 0x0000000079167210 */ /* 0x001fc80007f9e0ff */
[----:B------:R-:W-:Y:S02]  /*1c00*/  LEA.HI.X.SX32 R23, R121, R7, 0x1, P4 ;  /* 0x0000000779177211 */ /* 0x000fe400020f0eff */
[----:B------:R-:W-:Y:S02]  /*1c10*/  ISETP.GE.AND P4, PT, R17, UR7, PT ;  /* 0x0000000711007c0c */ /* 0x000fe4000bf86270 */
[----:B-1----:R-:W-:Y:S02]  /*1c20*/  PRMT R18, RZ, 0x7610, R18 ;  /* 0x00007610ff127816 */ /* 0x002fe40000000012 */
[----:B------:R-:W-:Y:S02]  /*1c30*/  LOP3.LUT R17, R32, 0x36, RZ, 0xfc, !PT ;  /* 0x0000003620117812 */ /* 0x000fe400078efcff */
[----:B------:R-:W-:Y:S02]  /*1c40*/  IADD3 R28, P2, PT, R122, R0, RZ ;  /* 0x000000007a1c7210 */ /* 0x000fe40007f5e0ff */
[----:B------:R0:W3:Y:S01]  /*1c50*/  @!P0 LDG.E.U8 R18, desc[UR8][R22.64] ;  /* 0x0000000816128981 */ /* 0x0000e2000c1e1100 */
[----:B------:R-:W-:-:S02]  /*1c60*/  ISETP.GE.AND P0, PT, R17, UR7, PT ;  /* 0x0000000711007c0c */ /* 0x000fc4000bf06270 */
[----:B------:R-:W-:Y:S02]  /*1c70*/  LEA.HI.X.SX32 R29, R122, R7, 0x1, P2 ;  /* 0x000000077a1d7211 */ /* 0x000fe400010f0eff */
[----:B------:R-:W-:Y:S02]  /*1c80*/  PRMT R17, RZ, 0x7610, R17 ;  /* 0x00007610ff117816 */ /* 0x000fe40000000011 */
[----:B--2---:R-:W-:Y:S02]  /*1c90*/  SHF.R.U32.HI R89, RZ, 0x8, R86 ;  /* 0x00000008ff597819 */ /* 0x004fe40000011656 */
[----:B0-----:R-:W-:Y:S02]  /*1ca0*/  IADD3 R22, P2, PT, R123, R0, RZ ;  /* 0x000000007b167210 */ /* 0x001fe40007f5e0ff */
[----:B------:R0:W2:Y:S01]  /*1cb0*/  @!P1 LDG.E.U8 R17, desc[UR8][R28.64] ;  /* 0x000000081c119981 */ /* 0x0000a2000c1e1100 */
[----:B------:R-:W-:Y:S02]  /*1cc0*/  LOP3.LUT R30, R32, 0x14, RZ, 0xfc, !PT ;  /* 0x00000014201e7812 */ /* 0x000fe400078efcff */
[----:B------:R-:W-:-:S02]  /*1cd0*/  PRMT R19, RZ, 0x7610, R19 ;  /* 0x00007610ff137816 */ /* 0x000fc40000000013 */
[----:B------:R-:W-:Y:S02]  /*1ce0*/  SGXT.U32 R89, R89, 0x1 ;  /* 0x000000015959781a */ /* 0x000fe40000000000 */
[----:B------:R-:W-:Y:S02]  /*1cf0*/  LEA.HI.X.SX32 R23, R123, R7, 0x1, P2 ;  /* 0x000000077b177211 */ /* 0x000fe400010f0eff */
[----:B------:R-:W-:Y:S02]  /*1d00*/  ISETP.GE.AND P1, PT, R30, UR7, PT ;  /* 0x000000071e007c0c */ /* 0x000fe4000bf26270 */
[----:B------:R-:W-:Y:S01]  /*1d10*/  IADD3 R30, P2, PT, R124, R0, RZ ;  /* 0x000000007c1e7210 */ /* 0x000fe20007f5e0ff */
[----:B------:R1:W2:Y:S01]  /*1d20*/  @!P6 LDG.E.U8 R19, desc[UR8][R22.64] ;  /* 0x000000081613e981 */ /* 0x0002a2000c1e1100 */
[----:B------:R-:W-:Y:S02]  /*1d30*/  LOP3.LUT R89, R89, 0x12, RZ, 0xfc, !PT ;  /* 0x0000001259597812 */ /* 0x000fe400078efcff */
[----:B----4-:R-:W-:-:S02]  /*1d40*/  SHF.R.U32.HI R86, RZ, 0x8, R87 ;  /* 0x00000008ff567819 */ /* 0x010fc40000011657 */
[-C--:B------:R-:W-:Y:S01]  /*1d50*/  LEA.HI.X.SX32 R31, R124, R7.reuse, 0x1, P2 ;  /* 0x000000077c1f7211 */ /* 0x080fe200010f0eff */
[----:B------:R-:W-:Y:S01]  /*1d60*/  IMAD R89, R89, UR23, RZ ;  /* 0x0000001759597c24 */ /* 0x000fe2000f8e02ff */
[CC--:B0-----:R-:W-:Y:S01]  /*1d70*/  IADD3 R28, P6, PT, R125.reuse, R0.reuse, RZ ;  /* 0x000000007d1c7210 */ /* 0x0c1fe20007fde0ff */
[----:B------:R-:W0:Y:S01]  /*1d80*/  LDCU UR23, c[0x0][0x3a8] ;  /* 0x00007500ff1777ac */ /* 0x000e220008000800 */
[----:B-1----:R-:W-:Y:S02]  /*1d90*/  PRMT R22, RZ, 0x7610, R22 ;  /* 0x00007610ff167816 */ /* 0x002fe40000000016 */
[----:B------:R-:W-:Y:S02]  /*1da0*/  SGXT.U32 R86, R86, 0x1 ;  /* 0x000000015656781a */ /* 0x000fe40000000000 */
[----:B------:R-:W-:Y:S02]  /*1db0*/  PRMT R23, RZ, 0x7610, R23 ;  /* 0x00007610ff177816 */ /* 0x000fe40000000017 */
[----:B------:R-:W-:Y:S01]  /*1dc0*/  LEA.HI.X.SX32 R29, R125, R7, 0x1, P6 ;  /* 0x000000077d1d7211 */ /* 0x000fe200030f0eff */
[----:B------:R1:W4:Y:S01]  /*1dd0*/  @!P5 LDG.E.U8 R22, desc[UR8][R30.64] ;  /* 0x000000081e16d981 */ /* 0x000322000c1e1100 */
[----:B---3--:R-:W-:Y:S01]  /*1de0*/  IMAD R86, R86, UR24, RZ ;  /* 0x0000001856567c24 */ /* 0x008fe2000f8e02ff */
[----:B------:R-:W3:Y:S02]  /*1df0*/  LDCU UR24, c[0x0][0x3a8] ;  /* 0x00007500ff1877ac */ /* 0x000ee40008000800 */
[----:B------:R0:W2:Y:S01]  /*1e00*/  @!P3 LDG.E.U8 R23, desc[UR8][R28.64] ;  /* 0x000000081c17b981 */ /* 0x0000a2000c1e1100 */
[----:B-1----:R-:W-:-:S04]  /*1e10*/  IADD3 R30, P6, PT, R89, R0, RZ ;  /* 0x00000000591e7210 */ /* 0x002fc80007fde0ff */
[-C--:B------:R-:W-:Y:S02]  /*1e20*/  LEA.HI.X.SX32 R31, R89, R7.reuse, 0x1, P6 ;  /* 0x00000007591f7211 */ /* 0x080fe400030f0eff */
[C---:B0-----:R-:W-:Y:S02]  /*1e30*/  IADD3 R28, P6, PT, R86.reuse, R0, RZ ;  /* 0x00000000561c7210 */ /* 0x041fe40007fde0ff */
[--C-:B------:R-:W-:Y:S01]  /*1e40*/  SHF.R.U32.HI R89, RZ, 0x8, R87.reuse ;  /* 0x00000008ff597819 */ /* 0x100fe20000011657 */
[----:B------:R0:W2:Y:S01]  /*1e50*/  @!P4 LDG.E.U8 R34, desc[UR8][R30.64] ;  /* 0x000000081e22c981 */ /* 0x0000a2000c1e1100 */
[----:B------:R-:W-:Y:S02]  /*1e60*/  LEA.HI.X.SX32 R29, R86, R7, 0x1, P6 ;  /* 0x00000007561d7211 */ /* 0x000fe400030f0eff */
[----:B------:R-:W-:Y:S02]  /*1e70*/  SGXT.U32 R89, R89, 0x1 ;  /* 0x000000015959781a */ /* 0x000fe40000000000 */
[----:B------:R-:W-:-:S02]  /*1e80*/  SHF.R.U32.HI R86, RZ, 0x8, R87 ;  /* 0x00000008ff567819 */ /* 0x000fc40000011657 */
[----:B------:R-:W-:Y:S02]  /*1e90*/  LOP3.LUT R89, R89, 0x14, RZ, 0xfc, !PT ;  /* 0x0000001459597812 */ /* 0x000fe400078efcff */
[----:B------:R-:W-:Y:S02]  /*1ea0*/  ISETP.GE.AND P5, PT, R32, UR7, PT ;  /* 0x0000000720007c0c */ /* 0x000fe4000bfa6270 */
[----:B------:R-:W-:Y:S01]  /*1eb0*/  SGXT.U32 R86, R86, 0x1 ;  /* 0x000000015656781a */ /* 0x000fe20000000000 */
[----:B------:R-:W-:Y:S01]  /*1ec0*/  IMAD R89, R89, UR23, RZ ;  /* 0x0000001759597c24 */ /* 0x000fe2000f8e02ff */
[----:B------:R-:W1:Y:S02]  /*1ed0*/  LDCU UR23, c[0x0][0x3a8] ;  /* 0x00007500ff1777ac */ /* 0x000e640008000800 */
[----:B------:R-:W-:Y:S02]  /*1ee0*/  LOP3.LUT R86, R86, 0x16, RZ, 0xfc, !PT ;  /* 0x0000001656567812 */ /* 0x000fe400078efcff */
[----:B0-----:R-:W-:-:S03]  /*1ef0*/  IADD3 R30, P6, PT, R89, R0, RZ ;  /* 0x00000000591e7210 */ /* 0x001fc60007fde0ff */
[----:B---3--:R-:W-:Y:S01]  /*1f00*/  IMAD R86, R86, UR24, RZ ;  /* 0x0000001856567c24 */ /* 0x008fe2000f8e02ff */
[----:B------:R-:W-:Y:S01]  /*1f10*/  LEA.HI.X.SX32 R31, R89, R7, 0x1, P6 ;  /* 0x00000007591f7211 */ /* 0x000fe200030f0eff */
[----:B------:R0:W3:Y:S01]  /*1f20*/  @!P5 LDG.E.U8 R35, desc[UR8][R28.64] ;  /* 0x000000081c23d981 */ /* 0x0000e2000c1e1100 */
[----:B------:R-:W-:Y:S01]  /*1f30*/  SHF.R.U32.HI R89, RZ, 0x8, R87 ;  /* 0x00000008ff597819 */ /* 0x000fe20000011657 */
[----:B------:R-:W1:Y:S01]  /*1f40*/  LDCU UR24, c[0x0][0x3a8] ;  /* 0x00007500ff1877ac */ /* 0x000e620008000800 */
[----:B------:R-:W-:Y:S01]  /*1f50*/  LOP3.LUT R33, R32, 0x16, RZ, 0xfc, !PT ;  /* 0x0000001620217812 */ /* 0x000fe200078efcff */
[----:B------:R1:W2:Y:S01]  /*1f60*/  @!P1 LDG.E.U8 R36, desc[UR8][R30.64] ;  /* 0x000000081e249981 */ /* 0x0002a2000c1e1100 */
[----:B------:R-:W-:Y:S02]  /*1f70*/  SGXT.U32 R89, R89, 0x1 ;  /* 0x000000015959781a */ /* 0x000fe40000000000 */
[----:B0-----:R-:W-:-:S04]  /*1f80*/  IADD3 R28, P6, PT, R86, R0, RZ ;  /* 0x00000000561c7210 */ /* 0x001fc80007fde0ff */
[----:B------:R-:W-:Y:S02]  /*1f90*/  LEA.HI.X.SX32 R29, R86, R7, 0x1, P6 ;  /* 0x00000007561d7211 */ /* 0x000fe400030f0eff */
[----:B------:R-:W-:Y:S02]  /*1fa0*/  SHF.R.U32.HI R86, RZ, 0x8, R87 ;  /* 0x00000008ff567819 */ /* 0x000fe40000011657 */
[----:B------:R-:W-:Y:S02]  /*1fb0*/  LOP3.LUT R89, R89, 0x18, RZ, 0xfc, !PT ;  /* 0x0000001859597812 */ /* 0x000fe400078efcff */
[----:B------:R-:W-:Y:S02]  /*1fc0*/  ISETP.GE.AND P2, PT, R33, UR7, PT ;  /* 0x0000000721007c0c */ /* 0x000fe4000bf46270 */
[----:B------:R-:W-:Y:S01]  /*1fd0*/  SGXT.U32 R86, R86, 0x1 ;  /* 0x000000015656781a */ /* 0x000fe20000000000 */
[----:B-1----:R-:W-:Y:S01]  /*1fe0*/  IMAD R89, R89, UR23, RZ ;  /* 0x0000001759597c24 */ /* 0x002fe2000f8e02ff */
[----:B------:R-:W-:Y:S01]  /*1ff0*/  PRMT R37, RZ, 0x7610, R37 ;  /* 0x00007610ff257816 */ /* 0x000fe20000000025 */
[----:B------:R-:W0:Y:S01]  /*2000*/  LDCU UR23, c[0x0][0x3a8] ;  /* 0x00007500ff1777ac */ /* 0x000e220008000800 */
[----:B------:R-:W-:-:S02]  /*2010*/  LOP3.LUT R86, R86, 0x1a, RZ, 0xfc, !PT ;  /* 0x0000001a56567812 */ /* 0x000fc400078efcff */
[----:B------:R-:W-:-:S03]  /*2020*/  IADD3 R30, P6, PT, R89, R0, RZ ;  /* 0x00000000591e7210 */ /* 0x000fc60007fde0ff */
[----:B------:R-:W-:Y:S01]  /*2030*/  IMAD R86, R86, UR24, RZ ;  /* 0x0000001856567c24 */ /* 0x000fe2000f8e02ff */
[----:B------:R-:W-:Y:S01]  /*2040*/  LEA.HI.X.SX32 R31, R89, R7, 0x1, P6 ;  /* 0x00000007591f7211 */ /* 0x000fe200030f0eff */
[----:B------:R1:W2:Y:S01]  /*2050*/  @!P2 LDG.E.U8 R37, desc[UR8][R28.64] ;  /* 0x000000081c25a981 */ /* 0x0002a2000c1e1100 */
[----:B------:R-:W-:Y:S01]  /*2060*/  LOP3.LUT R33, R32, 0x18, RZ, 0xfc, !PT ;  /* 0x0000001820217812 */ /* 0x000fe200078efcff */
[----:B------:R-:W0:Y:S01]  /*2070*/  LDCU UR24, c[0x0][0x3a8] ;  /* 0x00007500ff1877ac */ /* 0x000e220008000800 */
[----:B------:R-:W-:Y:S02]  /*2080*/  SHF.R.U32.HI R89, RZ, 0x8, R87 ;  /* 0x00000008ff597819 */ /* 0x000fe40000011657 */
[----:B------:R-:W-:Y:S02]  /*2090*/  ISETP.GE.AND P3, PT, R33, UR7, PT ;  /* 0x0000000721007c0c */ /* 0x000fe4000bf66270 */
[----:B-1----:R-:W-:Y:S02]  /*20a0*/  IADD3 R28, P6, PT, R86, R0, RZ ;  /* 0x00000000561c7210 */ /* 0x002fe40007fde0ff */
[----:B------:R-:W-:-:S02]  /*20b0*/  SGXT.U32 R89, R89, 0x1 ;  /* 0x000000015959781a */ /* 0x000fc40000000000 */
[----:B------:R-:W-:Y:S02]  /*20c0*/  LEA.HI.X.SX32 R29, R86, R7, 0x1, P6 ;  /* 0x00000007561d7211 */ /* 0x000fe400030f0eff */
[----:B------:R-:W-:Y:S02]  /*20d0*/  LOP3.LUT R33, R32, 0x1a, RZ, 0xfc, !PT ;  /* 0x0000001a20217812 */ /* 0x000fe400078efcff */
[----:B------:R-:W-:Y:S02]  /*20e0*/  SHF.R.U32.HI R86, RZ, 0x8, R87 ;  /* 0x00000008ff567819 */ /* 0x000fe40000011657 */
[----:B------:R-:W-:Y:S02]  /*20f0*/  LOP3.LUT R89, R89, 0x1c, RZ, 0xfc, !PT ;  /* 0x0000001c59597812 */ /* 0x000fe400078efcff */
[----:B------:R-:W-:Y:S02]  /*2100*/  ISETP.GE.AND P4, PT, R33, UR7, PT ;  /* 0x0000000721007c0c */ /* 0x000fe4000bf86270 */
[----:B------:R-:W-:-:S02]  /*2110*/  SGXT.U32 R86, R86, 0x1 ;  /* 0x000000015656781a */ /* 0x000fc40000000000 */
[----:B------:R-:W-:Y:S01]  /*2120*/  PRMT R38, RZ, 0x7610, R38 ;  /* 0x00007610ff267816 */ /* 0x000fe20000000026 */
[----:B0-----:R-:W-:Y:S01]  /*2130*/  IMAD R89, R89, UR23, RZ ;  /* 0x0000001759597c24 */ /* 0x001fe2000f8e02ff */
[----:B------:R-:W-:Y:S01]  /*2140*/  LOP3.LUT R86, R86, 0x20, RZ, 0xfc, !PT ;  /* 0x0000002056567812 */ /* 0x000fe200078efcff */
[----:B------:R-:W0:Y:S01]  /*2150*/  LDCU UR23, c[0x0][0x3a8] ;  /* 0x00007500ff1777ac */ /* 0x000e220008000800 */
[----:B------:R-:W-:Y:S02]  /*2160*/  PRMT R39, RZ, 0x7610, R39 ;  /* 0x00007610ff277816 */ /* 0x000fe40000000027 */
[----:B------:R1:W2:Y:S01]  /*2170*/  @!P3 LDG.E.U8 R38, desc[UR8][R30.64] ;  /* 0x000000081e26b981 */ /* 0x0002a2000c1e1100 */
[----:B------:R-:W-:Y:S01]  /*2180*/  LOP3.LUT R33, R32, 0x1c, RZ, 0xfc, !PT ;  /* 0x0000001c20217812 */ /* 0x000fe200078efcff */
[----:B------:R-:W-:Y:S01]  /*2190*/  IMAD R86, R86, UR24, RZ ;  /* 0x0000001856567c24 */ /* 0x000fe2000f8e02ff */
[----:B------:R-:W0:Y:S01]  /*21a0*/  LDCU UR24, c[0x0][0x3a8] ;  /* 0x00007500ff1877ac */ /* 0x000e220008000800 */
[----:B------:R1:W2:Y:S01]  /*21b0*/  @!P4 LDG.E.U8 R39, desc[UR8][R28.64] ;  /* 0x000000081c27c981 */ /* 0x0002a2000c1e1100 */
[----:B------:R-:W-:-:S02]  /*21c0*/  ISETP.GE.AND P5, PT, R33, UR7, PT ;  /* 0x0000000721007c0c */ /* 0x000fc4000bfa6270 */
[CC--:B-1----:R-:W-:Y:S02]  /*21d0*/  IADD3 R30, P6, PT, R89.reuse, R0.reuse, RZ ;  /* 0x00000000591e7210 */ /* 0x0c2fe40007fde0ff */
[----:B------:R-:W-:Y:S02]  /*21e0*/  LOP3.LUT R33, R32, 0x1e, RZ, 0xfc, !PT ;  /* 0x0000001e20217812 */ /* 0x000fe400078efcff */
[----:B------:R-:W-:Y:S02]  /*21f0*/  LEA.HI.X.SX32 R31, R89, R7, 0x1, P6 ;  /* 0x00000007591f7211 */ /* 0x000fe400030f0eff */
[----:B------:R-:W-:Y:S02]  /*2200*/  IADD3 R28, P6, PT, R86, R0, RZ ;  /* 0x00000000561c7210 */ /* 0x000fe40007fde0ff */
[----:B------:R-:W-:Y:S02]  /*2210*/  SHF.R.U32.HI R89, RZ, 0x8, R87 ;  /* 0x00000008ff597819 */ /* 0x000fe40000011657 */
[----:B------:R-:W-:-:S02]  /*2220*/  ISETP.GE.AND P1, PT, R33, UR7, PT ;  /* 0x0000000721007c0c */ /* 0x000fc4000bf26270 */
[----:B------:R-:W-:Y:S02]  /*2230*/  SGXT.U32 R89, R89, 0x1 ;  /* 0x000000015959781a */ /* 0x000fe40000000000 */
[----:B------:R-:W-:Y:S02]  /*2240*/  LEA.HI.X.SX32 R29, R86, R7, 0x1, P6 ;  /* 0x00000007561d7211 */ /* 0x000fe400030f0eff */
[----:B------:R-:W-:Y:S02]  /*2250*/  LOP3.LUT R33, R32, 0x20, RZ, 0xfc, !PT ;  /* 0x0000002020217812 */ /* 0x000fe400078efcff */
[----:B------:R-:W-:Y:S02]  /*2260*/  SHF.R.U32.HI R86, RZ, 0x8, R87 ;  /* 0x00000008ff567819 */ /* 0x000fe40000011657 */
[----:B------:R-:W-:Y:S02]  /*2270*/  LOP3.LUT R89, R89, 0x22, RZ, 0xfc, !PT ;  /* 0x0000002259597812 */ /* 0x000fe400078efcff */
[----:B------:R-:W-:-:S02]  /*2280*/  ISETP.GE.AND P2, PT, R33, UR7, PT ;  /* 0x0000000721007c0c */ /* 0x000fc4000bf46270 */
[----:B------:R-:W-:Y:S02]  /*2290*/  SGXT.U32 R86, R86, 0x1 ;  /* 0x000000015656781a */ /* 0x000fe40000000000 */
[----:B------:R-:W-:Y:S01]  /*22a0*/  PRMT R68, RZ, 0x7610, R68 ;  /* 0x00007610ff447816 */ /* 0x000fe20000000044 */
[----:B0-----:R-:W-:Y:S01]  /*22b0*/  IMAD R89, R89, UR23, RZ ;  /* 0x0000001759597c24 */ /* 0x001fe2000f8e02ff */
[----:B------:R-:W-:Y:S01]  /*22c0*/  LOP3.LUT R86, R86, 0x24, RZ, 0xfc, !PT ;  /* 0x0000002456567812 */ /* 0x000fe200078efcff */
[----:B------:R-:W0:Y:S01]  /*22d0*/  LDCU UR23, c[0x0][0x3a8] ;  /* 0x00007500ff1777ac */ /* 0x000e220008000800 */
[----:B------:R-:W-:Y:S02]  /*22e0*/  PRMT R69, RZ, 0x7610, R69 ;  /* 0x00007610ff457816 */ /* 0x000fe40000000045 */
[----:B------:R1:W2:Y:S01]  /*22f0*/  @!P5 LDG.E.U8 R68, desc[UR8][R30.64] ;  /* 0x000000081e44d981 */ /* 0x0002a2000c1e1100 */
[----:B------:R-:W-:Y:S01]  /*2300*/  IMAD R86, R86, UR24, RZ ;  /* 0x0000001856567c24 */ /* 0x000fe2000f8e02ff */
[----:B------:R-:W-:Y:S01]  /*2310*/  LOP3.LUT R33, R32, 0x22, RZ, 0xfc, !PT ;  /* 0x0000002220217812 */ /* 0x000fe200078efcff */
[----:B------:R-:W0:Y:S01]  /*2320*/  LDCU UR24, c[0x0][0x3a8] ;  /* 0x00007500ff1877ac */ /* 0x000e220008000800 */
[----:B------:R1:W2:Y:S02]  /*2330*/  @!P2 LDG.E.U8 R69, desc[UR8][R28.64] ;  /* 0x000000081c45a981 */ /* 0x0002a4000c1e1100 */
[----:B-1----:R-:W-:-:S04]  /*2340*/  IADD3 R30, P6, PT, R89, R0, RZ ;  /* 0x00000000591e7210 */ /* 0x002fc80007fde0ff */
[-C--:B------:R-:W-:Y:S02]  /*2350*/  LEA.HI.X.SX32 R31, R89, R7.reuse, 0x1, P6 ;  /* 0x00000007591f7211 */ /* 0x080fe400030f0eff */
[C---:B------:R-:W-:Y:S02]  /*2360*/  IADD3 R28, P6, PT, R86.reuse, R0, RZ ;  /* 0x00000000561c7210 */ /* 0x040fe40007fde0ff */
[----:B------:R-:W-:Y:S02]  /*2370*/  SHF.R.U32.HI R89, RZ, 0x8, R87 ;  /* 0x00000008ff597819 */ /* 0x000fe40000011657 */
[----:B------:R-:W-:Y:S02]  /*2380*/  ISETP.GE.AND P3, PT, R33, UR7, PT ;  /* 0x0000000721007c0c */ /* 0x000fe4000bf66270 */
[----:B------:R-:W-:Y:S02]  /*2390*/  SGXT.U32 R89, R89, 0x1 ;  /* 0x000000015959781a */ /* 0x000fe40000000000 */
[----:B------:R-:W-:-:S02]  /*23a0*/  LEA.HI.X.SX32 R29, R86, R7, 0x1, P6 ;  /* 0x00000007561d7211 */ /* 0x000fc400030f0eff */
[----:B------:R-:W-:Y:S02]  /*23b0*/  LOP3.LUT R33, R32, 0x24, RZ, 0xfc, !PT ;  /* 0x0000002420217812 */ /* 0x000fe400078efcff */
[----:B------:R-:W-:Y:S02]  /*23c0*/  SHF.R.U32.HI R86, RZ, 0x8, R87 ;  /* 0x00000008ff567819 */ /* 0x000fe40000011657 */
[----:B------:R-:W-:Y:S02]  /*23d0*/  LOP3.LUT R89, R89, 0x26, RZ, 0xfc, !PT ;  /* 0x0000002659597812 */ /* 0x000fe400078efcff */
[----:B------:R-:W-:Y:S02]  /*23e0*/  ISETP.GE.AND P4, PT, R33, UR7, PT ;  /* 0x0000000721007c0c */ /* 0x000fe4000bf86270 */
[----:B------:R-:W-:Y:S02]  /*23f0*/  SGXT.U32 R86, R86, 0x1 ;  /* 0x000000015656781a */ /* 0x000fe40000000000 */
[----:B------:R-:W-:Y:S01]  /*2400*/  PRMT R70, RZ, 0x7610, R70 ;  /* 0x00007610ff467816 */ /* 0x000fe20000000046 */
[----:B0-----:R-:W-:Y:S01]  /*2410*/  IMAD R89, R89, UR23, RZ ;  /* 0x0000001759597c24 */ /* 0x001fe2000f8e02ff */
[----:B------:R-:W-:Y:S01]  /*2420*/  LOP3.LUT R86, R86, 0x28, RZ, 0xfc, !PT ;  /* 0x0000002856567812 */ /* 0x000fe200078efcff */
[----:B------:R-:W0:Y:S01]  /*2430*/  LDCU UR23, c[0x0][0x3a8] ;  /* 0x00007500ff1777ac */ /* 0x000e220008000800 */
[----:B------:R-:W-:-:S02]  /*2440*/  PRMT R71, RZ, 0x7610, R71 ;  /* 0x00007610ff477816 */ /* 0x000fc40000000047 */
        /* <DEDUP_REMOVED lines=28> */
[----:B------:R-:W-:Y:S02]  /*2610*/  LEA.HI.X.SX32 R31, R89, R7, 0x1, P6 ;  /* 0x00000007591f7211 */ /* 0x000fe400030f0eff */
[----:B------:R-:W-:-:S04]  /*2620*/  IADD3 R28, P6, PT, R86, R0, RZ ;  /* 0x00000000561c7210 */ /* 0x000fc80007fde0ff */
[----:B------:R-:W-:Y:S02]  /*2630*/  LEA.HI.X.SX32 R29, R86, R7, 0x1, P6 ;  /* 0x00000007561d7211 */ /* 0x000fe400030f0eff */
[----:B------:R-:W1:Y:S01]  /*2640*/  S2R R86, SR_TID.X ;  /* 0x0000000000567919 */ /* 0x000e620000002100 */
[----:B------:R-:W-:Y:S02]  /*2650*/  SHF.R.U32.HI R87, RZ, 0x8, R87 ;  /* 0x00000008ff577819 */ /* 0x000fe40000011657 */
[----:B------:R-:W-:Y:S02]  /*2660*/  ISETP.GE.AND P3, PT, R33, UR7, PT ;  /* 0x0000000721007c0c */ /* 0x000fe4000bf66270 */
[----:B------:R-:W-:-:S04]  /*2670*/  SGXT.U32 R87, R87, 0x1 ;  /* 0x000000015757781a */ /* 0x000fc80000000000 */
[----:B------:R-:W-:Y:S02]  /*2680*/  LOP3.LUT R87, R87, 0x30, RZ, 0xfc, !PT ;  /* 0x0000003057577812 */ /* 0x000fe400078efcff */
[----:B------:R-:W-:-:S03]  /*2690*/  PRMT R74, RZ, 0x7610, R74 ;  /* 0x00007610ff4a7816 */ /* 0x000fc6000000004a */
[----:B0-----:R-:W-:Y:S01]  /*26a0*/  IMAD R87, R87, UR23, RZ ;  /* 0x0000001757577c24 */ /* 0x001fe2000f8e02ff */
[----:B------:R-:W-:Y:S01]  /*26b0*/  LOP3.LUT R33, R32, 0x2c, RZ, 0xfc, !PT ;  /* 0x0000002c20217812 */ /* 0x000fe200078efcff */
[----:B------:R-:W0:Y:S01]  /*26c0*/  LDCU UR23, c[0x0][0x3a8] ;  /* 0x00007500ff1777ac */ /* 0x000e220008000800 */
[----:B------:R1:W4:Y:S02]  /*26d0*/  @!P3 LDG.E.U8 R74, desc[UR8][R30.64] ;  /* 0x000000081e4ab981 */ /* 0x000324000c1e1100 */
[----:B-1----:R-:W-:-:S04]  /*26e0*/  IADD3 R30, P6, PT, R87, R0, RZ ;  /* 0x00000000571e7210 */ /* 0x002fc80007fde0ff */
[----:B------:R-:W-:Y:S02]  /*26f0*/  LEA.HI.X.SX32 R31, R87, R7, 0x1, P6 ;  /* 0x00000007571f7211 */ /* 0x000fe400030f0eff */
[----:B------:R-:W-:Y:S02]  /*2700*/  SHF.R.U32.HI R87, RZ, 0x8, R86 ;  /* 0x00000008ff577819 */ /* 0x000fe40000011656 */
[----:B------:R-:W-:Y:S02]  /*2710*/  ISETP.GE.AND P4, PT, R33, UR7, PT ;  /* 0x0000000721007c0c */ /* 0x000fe4000bf86270 */
[----:B------:R-:W-:-:S04]  /*2720*/  SGXT.U32 R87, R87, 0x1 ;  /* 0x000000015757781a */ /* 0x000fc80000000000 */
[----:B------:R-:W-:Y:S02]  /*2730*/  LOP3.LUT R87, R87, 0x32, RZ, 0xfc, !PT ;  /* 0x0000003257577812 */ /* 0x000fe400078efcff */
[----:B------:R-:W-:-:S03]  /*2740*/  PRMT R75, RZ, 0x7610, R75 ;  /* 0x00007610ff4b7816 */ /* 0x000fc6000000004b */
[----:B------:R-:W-:Y:S01]  /*2750*/  IMAD R87, R87, UR24, RZ ;  /* 0x0000001857577c24 */ /* 0x000fe2000f8e02ff */
[----:B------:R-:W-:Y:S01]  /*2760*/  LOP3.LUT R33, R32, 0x2e, RZ, 0xfc, !PT ;  /* 0x0000002e20217812 */ /* 0x000fe200078efcff */
[----:B------:R-:W1:Y:S01]  /*2770*/  LDCU UR24, c[0x0][0x3a8] ;  /* 0x00007500ff1877ac */ /* 0x000e620008000800 */
[----:B------:R0:W4:Y:S02]  /*2780*/  @!P4 LDG.E.U8 R75, desc[UR8][R28.64] ;  /* 0x000000081c4bc981 */ /* 0x000124000c1e1100 */
[----:B0-----:R-:W-:-:S04]  /*2790*/  IADD3 R28, P6, PT, R87, R0, RZ ;  /* 0x00000000571c7210 */ /* 0x001fc80007fde0ff */
[----:B------:R-:W-:Y:S02]  /*27a0*/  LEA.HI.X.SX32 R29, R87, R7, 0x1, P6 ;  /* 0x00000007571d7211 */ /* 0x000fe400030f0eff */
[----:B------:R-:W0:Y:S01]  /*27b0*/  S2R R87, SR_TID.X ;  /* 0x0000000000577919 */ /* 0x000e220000002100 */
[----:B------:R-:W-:Y:S02]  /*27c0*/  ISETP.GE.AND P5, PT, R33, UR7, PT ;  /* 0x0000000721007c0c */ /* 0x000fe4000bfa6270 */
[----:B------:R-:W-:Y:S02]  /*27d0*/  LOP3.LUT R33, R32, 0x30, RZ, 0xfc, !PT ;  /* 0x0000003020217812 */ /* 0x000fe400078efcff */
[----:B------:R-:W-:Y:S02]  /*27e0*/  SHF.R.U32.HI R86, RZ, 0x8, R86 ;  /* 0x00000008ff567819 */ /* 0x000fe40000011656 */
[----:B------:R-:W-:Y:S02]  /*27f0*/  ISETP.GE.AND P2, PT, R33, UR7, PT ;  /* 0x0000000721007c0c */ /* 0x000fe4000bf46270 */
[----:B------:R-:W-:-:S04]  /*2800*/  SGXT.U32 R86, R86, 0x1 ;  /* 0x000000015656781a */ /* 0x000fc80000000000 */
[----:B------:R-:W-:Y:S02]  /*2810*/  LOP3.LUT R86, R86, 0x34, RZ, 0xfc, !PT ;  /* 0x0000003456567812 */ /* 0x000fe400078efcff */
[----:B------:R-:W-:-:S03]  /*2820*/  PRMT R76, RZ, 0x7610, R76 ;  /* 0x00007610ff4c7816 */ /* 0x000fc6000000004c */
[----:B------:R-:W-:Y:S01]  /*2830*/  IMAD R86, R86, UR23, RZ ;  /* 0x0000001756567c24 */ /* 0x000fe2000f8e02ff */
[C---:B------:R-:W-:Y:S01]  /*2840*/  LOP3.LUT R33, R32.reuse, 0x32, RZ, 0xfc, !PT ;  /* 0x0000003220217812 */ /* 0x040fe200078efcff */
[----:B------:R-:W1:Y:S01]  /*2850*/  LDCU UR23, c[0x0][0x3a8] ;  /* 0x00007500ff1777ac */ /* 0x000e620008000800 */
[----:B------:R3:W4:Y:S02]  /*2860*/  @!P2 LDG.E.U8 R76, desc[UR8][R30.64] ;  /* 0x000000081e4ca981 */ /* 0x000724000c1e1100 */
[----:B------:R-:W-:Y:S02]  /*2870*/  ISETP.GE.AND P3, PT, R33, UR7, PT ;  /* 0x0000000721007c0c */ /* 0x000fe4000bf66270 */
[----:B------:R-:W-:Y:S02]  /*2880*/  LOP3.LUT R33, R32, 0x34, RZ, 0xfc, !PT ;  /* 0x0000003420217812 */ /* 0x000fe400078efcff */
[----:B---3--:R-:W-:-:S04]  /*2890*/  IADD3 R30, P6, PT, R86, R0, RZ ;  /* 0x00000000561e7210 */ /* 0x008fc80007fde0ff */
[----:B------:R-:W-:Y:S02]  /*28a0*/  LEA.HI.X.SX32 R31, R86, R7, 0x1, P6 ;  /* 0x00000007561f7211 */ /* 0x000fe400030f0eff */
[----:B0-----:R-:W-:Y:S02]  /*28b0*/  SHF.R.U32.HI R86, RZ, 0x8, R87 ;  /* 0x00000008ff567819 */ /* 0x001fe40000011657 */
[----:B------:R-:W-:Y:S02]  /*28c0*/  ISETP.GE.AND P4, PT, R33, UR7, PT ;  /* 0x0000000721007c0c */ /* 0x000fe4000bf86270 */
[----:B------:R-:W-:-:S04]  /*28d0*/  SGXT.U32 R86, R86, 0x1 ;  /* 0x000000015656781a */ /* 0x000fc80000000000 */
[----:B------:R-:W-:Y:S02]  /*28e0*/  LOP3.LUT R86, R86, 0x38, RZ, 0xfc, !PT ;  /* 0x0000003856567812 */ /* 0x000fe400078efcff */
[----:B------:R-:W-:-:S03]  /*28f0*/  PRMT R78, RZ, 0x7610, R78 ;  /* 0x00007610ff4e7816 */ /* 0x000fc6000000004e */
[----:B-1----:R-:W-:Y:S01]  /*2900*/  IMAD R86, R86, UR23, RZ ;  /* 0x0000001756567c24 */ /* 0x002fe2000f8e02ff */
[----:B------:R-:W-:Y:S01]  /*2910*/  SHF.R.U32.HI R87, RZ, 0x8, R87 ;  /* 0x00000008ff577819 */ /* 0x000fe20000011657 */
[----:B------:R-:W0:Y:S01]  /*2920*/  LDCU UR23, c[0x0][0x3a8] ;  /* 0x00007500ff1777ac */ /* 0x000e220008000800 */
[----:B------:R1:W3:Y:S02]  /*2930*/  @!P4 LDG.E.U8 R78, desc[UR8][R30.64] ;  /* 0x000000081e4ec981 */ /* 0x0002e4000c1e1100 */
[----:B-1----:R-:W-:-:S04]  /*2940*/  IADD3 R30, P4, PT, R86, R0, RZ ;  /* 0x00000000561e7210 */ /* 0x002fc80007f9e0ff */
[----:B------:R-:W-:Y:S02]  /*2950*/  LEA.HI.X.SX32 R31, R86, R7, 0x1, P4 ;  /* 0x00000007561f7211 */ /* 0x000fe400020f0eff */
[----:B------:R-:W1:Y:S01]  /*2960*/  S2R R86, SR_TID.X ;  /* 0x0000000000567919 */ /* 0x000e620000002100 */
[----:B------:R-:W-:-:S04]  /*2970*/  SGXT.U32 R87, R87, 0x1 ;  /* 0x000000015757781a */ /* 0x000fc80000000000 */
[----:B------:R-:W-:Y:S02]  /*2980*/  LOP3.LUT R87, R87, 0x36, RZ, 0xfc, !PT ;  /* 0x0000003657577812 */ /* 0x000fe400078efcff */
[----:B------:R-:W-:-:S03]  /*2990*/  PRMT R77, RZ, 0x7610, R77 ;  /* 0x00007610ff4d7816 */ /* 0x000fc6000000004d */
[----:B------:R-:W-:Y:S01]  /*29a0*/  IMAD R87, R87, UR24, RZ ;  /* 0x0000001857577c24 */ /* 0x000fe2000f8e02ff */
[----:B------:R-:W0:Y:S02]  /*29b0*/  LDCU UR24, c[0x0][0x3a8] ;  /* 0x00007500ff1877ac */ /* 0x000e240008000800 */
[----:B------:R0:W3:Y:S02]  /*29c0*/  @!P3 LDG.E.U8 R77, desc[UR8][R28.64] ;  /* 0x000000081c4db981 */ /* 0x0000e4000c1e1100 */
[----:B0-----:R-:W-:-:S04]  /*29d0*/  IADD3 R28, P6, PT, R87, R0, RZ ;  /* 0x00000000571c7210 */ /* 0x001fc80007fde0ff */
[----:B------:R-:W-:Y:S02]  /*29e0*/  LEA.HI.X.SX32 R29, R87, R7, 0x1, P6 ;  /* 0x00000007571d7211 */ /* 0x000fe400030f0eff */
[--C-:B-1----:R-:W-:Y:S02]  /*29f0*/  SHF.R.U32.HI R87, RZ, 0x8, R86.reuse ;  /* 0x00000008ff577819 */ /* 0x102fe40000011656 */
[----:B------:R-:W-:-:S04]  /*2a00*/  SHF.R.U32.HI R86, RZ, 0x8, R86 ;  /* 0x00000008ff567819 */ /* 0x000fc80000011656 */
[----:B------:R-:W-:-:S04]  /*2a10*/  SGXT.U32 R86, R86, 0x1 ;  /* 0x000000015656781a */ /* 0x000fc80000000000 */
[----:B------:R-:W-:Y:S02]  /*2a20*/  LOP3.LUT R86, R86, 0x3a, RZ, 0xfc, !PT ;  /* 0x0000003a56567812 */ /* 0x000fe400078efcff */
[----:B------:R-:W-:-:S03]  /*2a30*/  PRMT R80, RZ, 0x7610, R80 ;  /* 0x00007610ff507816 */ /* 0x000fc60000000050 */
[----:B------:R-:W-:Y:S01]  /*2a40*/  IMAD R86, R86, UR24, RZ ;  /* 0x0000001856567c24 */ /* 0x000fe2000f8e02ff */
[----:B------:R-:W-:Y:S01]  /*2a50*/  LOP3.LUT R33, R32, 0x38, RZ, 0xfc, !PT ;  /* 0x0000003820217812 */ /* 0x000fe200078efcff */
[----:B------:R-:W0:Y:S01]  /*2a60*/  LDCU UR24, c[0x0][0x3a8] ;  /* 0x00007500ff1877ac */ /* 0x000e220008000800 */
[----:B------:R1:W3:Y:S02]  /*2a70*/  @!P0 LDG.E.U8 R80, desc[UR8][R28.64] ;  /* 0x000000081c508981 */ /* 0x0002e4000c1e1100 */
[----:B-1----:R-:W-:-:S04]  /*2a80*/  IADD3 R28, P0, PT, R86, R0, RZ ;  /* 0x00000000561c7210 */ /* 0x002fc80007f1e0ff */
[----:B------:R-:W-:Y:S02]  /*2a90*/  LEA.HI.X.SX32 R29, R86, R7, 0x1, P0 ;  /* 0x00000007561d7211 */ /* 0x000fe400000f0eff */
[----:B------:R-:W1:Y:S01]  /*2aa0*/  S2R R86, SR_TID.X ;  /* 0x0000000000567919 */ /* 0x000e620000002100 */
[----:B------:R-:W-:Y:S02]  /*2ab0*/  ISETP.GE.AND P2, PT, R33, UR7, PT ;  /* 0x0000000721007c0c */ /* 0x000fe4000bf46270 */
[----:B------:R-:W-:-:S04]  /*2ac0*/  SGXT.U32 R87, R87, 0x1 ;  /* 0x000000015757781a */ /* 0x000fc80000000000 */
[----:B------:R-:W-:Y:S02]  /*2ad0*/  LOP3.LUT R87, R87, 0x3c, RZ, 0xfc, !PT ;  /* 0x0000003c57577812 */ /* 0x000fe400078efcff */
[----:B------:R-:W-:-:S03]  /*2ae0*/  PRMT R81, RZ, 0x7610, R81 ;  /* 0x00007610ff517816 */ /* 0x000fc60000000051 */
[----:B------:R-:W-:Y:S01]  /*2af0*/  IMAD R87, R87, UR23, RZ ;  /* 0x0000001757577c24 */ /* 0x000fe2000f8e02ff */
[C---:B------:R-:W-:Y:S01]  /*2b00*/  LOP3.LUT R33, R32.reuse, 0x3a, RZ, 0xfc, !PT ;  /* 0x0000003a20217812 */ /* 0x040fe200078efcff */
[----:B------:R-:W0:Y:S01]  /*2b10*/  LDCU UR23, c[0x0][0x3a8] ;  /* 0x00007500ff1777ac */ /* 0x000e220008000800 */
[----:B------:R0:W3:Y:S02]  /*2b20*/  @!P2 LDG.E.U8 R81, desc[UR8][R30.64] ;  /* 0x000000081e51a981 */ /* 0x0000e4000c1e1100 */
[----:B------:R-:W-:Y:S02]  /*2b30*/  ISETP.GE.AND P3, PT, R33, UR7, PT ;  /* 0x0000000721007c0c */ /* 0x000fe4000bf66270 */
[----:B------:R-:W-:Y:S02]  /*2b40*/  LOP3.LUT R33, R32, 0x3c, RZ, 0xfc, !PT ;  /* 0x0000003c20217812 */ /* 0x000fe400078efcff */
[----:B0-----:R-:W-:Y:S02]  /*2b50*/  IADD3 R30, P2, PT, R87, R0, RZ ;  /* 0x00000000571e7210 */ /* 0x001fe40007f5e0ff */
[----:B-1----:R-:W-:-:S02]  /*2b60*/  SHF.R.U32.HI R89, RZ, 0x8, R86 ;  /* 0x00000008ff597819 */ /* 0x002fc40000011656 */
[----:B------:R-:W-:Y:S02]  /*2b70*/  LEA.HI.X.SX32 R31, R87, R7, 0x1, P2 ;  /* 0x00000007571f7211 */ /* 0x000fe400010f0eff */
[----:B------:R-:W-:Y:S02]  /*2b80*/  SGXT.U32 R89, R89, 0x1 ;  /* 0x000000015959781a */ /* 0x000fe40000000000 */
[--C-:B------:R-:W-:Y:S02]  /*2b90*/  SHF.R.U32.HI R87, RZ, 0x8, R86.reuse ;  /* 0x00000008ff577819 */ /* 0x100fe40000011656 */
[----:B------:R-:W-:Y:S02]  /*2ba0*/  SHF.R.U32.HI R86, RZ, 0x8, R86 ;  /* 0x00000008ff567819 */ /* 0x000fe40000011656 */
[----:B------:R-:W-:Y:S02]  /*2bb0*/  LOP3.LUT R89, R89, 0x1e, RZ, 0xfc, !PT ;  /* 0x0000001e59597812 */ /* 0x000fe400078efcff */
[----:B------:R-:W-:-:S02]  /*2bc0*/  ISETP.GE.AND P6, PT, R33, UR7, PT ;  /* 0x0000000721007c0c */ /* 0x000fc4000bfc6270 */
[----:B------:R-:W-:Y:S02]  /*2bd0*/  PRMT R84, RZ, 0x7610, R84 ;  /* 0x00007610ff547816 */ /* 0x000fe40000000054 */
[----:B------:R-:W-:Y:S02]  /*2be0*/  SGXT.U32 R87, R87, 0x1 ;  /* 0x000000015757781a */ /* 0x000fe40000000000 */
[----:B------:R-:W-:Y:S01]  /*2bf0*/  SGXT.U32 R86, R86, 0x1 ;  /* 0x000000015656781a */ /* 0x000fe20000000000 */
[----:B------:R-:W-:Y:S01]  /*2c00*/  IMAD R89, R89, UR25, RZ ;  /* 0x0000001959597c24 */ /* 0x000fe2000f8e02ff */
[----:B------:R-:W-:Y:S01]  /*2c10*/  LOP3.LUT R87, R87, 0x2e, RZ, 0xfc, !PT ;  /* 0x0000002e57577812 */ /* 0x000fe200078efcff */
[----:B------:R0:W3:Y:S01]  /*2c20*/  @!P3 LDG.E.U8 R84, desc[UR8][R28.64] ;  /* 0x000000081c54b981 */ /* 0x0000e2000c1e1100 */
[----:B------:R-:W-:Y:S02]  /*2c30*/  LOP3.LUT R86, R86, 0x3e, RZ, 0xfc, !PT ;  /* 0x0000003e56567812 */ /* 0x000fe400078efcff */
[----:B------:R-:W-:-:S02]  /*2c40*/  LOP3.LUT R32, R32, 0x3e, RZ, 0xfc, !PT ;  /* 0x0000003e20207812 */ /* 0x000fc400078efcff */
[----:B------:R-:W-:Y:S01]  /*2c50*/  PRMT R83, RZ, 0x7610, R83 ;  /* 0x00007610ff537816 */ /* 0x000fe20000000053 */
[----:B------:R-:W-:Y:S01]  /*2c60*/  IMAD R87, R87, UR24, RZ ;  /* 0x0000001857577c24 */ /* 0x000fe2000f8e02ff */
[----:B------:R-:W-:Y:S01]  /*2c70*/  ISETP.GE.AND P0, PT, R32, UR7, PT ;  /* 0x0000000720007c0c */ /* 0x000fe2000bf06270 */
[----:B------:R-:W-:Y:S01]  /*2c80*/  IMAD R86, R86, UR23, RZ ;  /* 0x0000001756567c24 */ /* 0x000fe2000f8e02ff */
[CC--:B0-----:R-:W-:Y:S02]  /*2c90*/  IADD3 R28, P2, PT, R89.reuse, R0.reuse, RZ ;  /* 0x00000000591c7210 */ /* 0x0c1fe40007f5e0ff */
[----:B------:R0:W3:Y:S01]  /*2ca0*/  @!P6 LDG.E.U8 R83, desc[UR8][R30.64] ;  /* 0x000000081e53e981 */ /* 0x0000e2000c1e1100 */
[----:B------:R-:W-:Y:S02]  /*2cb0*/  PRMT R82, RZ, 0x7610, R82 ;  /* 0x00007610ff527816 */ /* 0x000fe40000000052 */
[----:B------:R-:W-:Y:S02]  /*2cc0*/  LEA.HI.X.SX32 R29, R89, R7, 0x1, P2 ;  /* 0x00000007591d7211 */ /* 0x000fe400010f0eff */
[----:B------:R-:W-:-:S02]  /*2cd0*/  IADD3 R32, P2, PT, R86, R0, RZ ;  /* 0x0000000056207210 */ /* 0x000fc40007f5e0ff */
[----:B------:R-:W-:Y:S01]  /*2ce0*/  PRMT R85, RZ, 0x7610, R85 ;  /* 0x00007610ff557816 */ /* 0x000fe20000000055 */
[----:B------:R1:W3:Y:S01]  /*2cf0*/  @!P1 LDG.E.U8 R82, desc[UR8][R28.64] ;  /* 0x000000081c529981 */ /* 0x0002e2000c1e1100 */
[C---:B0-----:R-:W-:Y:S02]  /*2d00*/  IADD3 R30, P3, PT, R87.reuse, R0, RZ ;  /* 0x00000000571e7210 */ /* 0x041fe40007f7e0ff */
[-C--:B------:R-:W-:Y:S02]  /*2d10*/  LEA.HI.X.SX32 R33, R86, R7.reuse, 0x1, P2 ;  /* 0x0000000756217211 */ /* 0x080fe400010f0eff */
[----:B------:R-:W-:Y:S02]  /*2d20*/  LEA.HI.X.SX32 R31, R87, R7, 0x1, P3 ;  /* 0x00000007571f7211 */ /* 0x000fe400018f0eff */
[----:B-1----:R-:W-:-:S03]  /*2d30*/  PRMT R28, RZ, 0x7610, R28 ;  /* 0x00007610ff1c7816 */ /* 0x002fc6000000001c */
[----:B------:R0:W3:Y:S04]  /*2d40*/  @!P5 LDG.E.U8 R85, desc[UR8][R30.64] ;  /* 0x000000081e55d981 */ /* 0x0000e8000c1e1100 */
[----:B------:R1:W3:Y:S01]  /*2d50*/  @!P0 LDG.E.U8 R28, desc[UR8][R32.64] ;  /* 0x00000008201c8981 */ /* 0x0002e2000c1e1100 */
[----:B------:R-:W-:-:S04]  /*2d60*/  LOP3.LUT P0, RZ, R88, 0x100, RZ, 0xc0, !PT ;  /* 0x0000010058ff7812 */ /* 0x000fc8000780c0ff */
[----:B------:R-:W-:-:S04]  /*2d70*/  SEL R86, RZ, 0x108, !P0 ;  /* 0x00000108ff567807 */ /* 0x000fc80004000000 */
[----:B------:R-:W-:Y:S01]  /*2d80*/  LOP3.LUT R86, R86, 0xff, R88, 0x78, !PT ;  /* 0x000000ff56567812 */ /* 0x000fe200078e7858 */
[----:B------:R-:W-:Y:S01]  /*2d90*/  BAR.SYNC.DEFER_BLOCKING 0x0 ;  /* 0x0000000000007b1d */ /* 0x000fe20000010000 */
[----:B------:R-:W-:-:S04]  /*2da0*/  LOP3.LUT R87, R88, 0x3f, RZ, 0xc0, !PT ;  /* 0x0000003f58577812 */ /* 0x000fc800078ec0ff */
[----:B------:R-:W-:Y:S01]  /*2db0*/  ISETP.GE.AND P0, PT, R87, UR7, PT ;  /* 0x0000000757007c0c */ /* 0x000fe2000bf06270 */
[----:B------:R-:W-:Y:S04]  /*2dc0*/  STS.U8 [R86+UR5], R35 ;  /* 0x0000002356007988 */ /* 0x000fe80008000005 */
[----:B--2---:R2:W-:Y:S04]  /*2dd0*/  STS.U8 [R86+UR5+0x1000], R23 ;  /* 0x0010001756007988 */ /* 0x0045e80008000005 */
[----:B------:R-:W-:Y:S01]  /*2de0*/  STS.U8 [R86+UR5+0x2000], R69 ;  /* 0x0020004556007988 */ /* 0x000fe20008000005 */
[----:B------:R-:W-:-:S02]  /*2df0*/  PRMT R29, RZ, 0x7610, R29 ;  /* 0x00007610ff1d7816 */ /* 0x000fc4000000001d */
[----:B--2---:R-:W-:Y:S02]  /*2e00*/  SHF.R.S32.HI R23, RZ, 0x1f, R9 ;  /* 0x0000001fff177819 */ /* 0x004fe40000011409 */
[----:B0-----:R-:W-:Y:S02]  /*2e10*/  PRMT R30, RZ, 0x7610, R30 ;  /* 0x00007610ff1e7816 */ /* 0x001fe4000000001e */
[----:B------:R-:W-:Y:S02]  /*2e20*/  PRMT R31, RZ, 0x7610, R31 ;  /* 0x00007610ff1f7816 */ /* 0x000fe4000000001f */
[----:B-1----:R-:W-:Y:S01]  /*2e30*/  PRMT R32, RZ, 0x7610, R32 ;  /* 0x00007610ff207816 */ /* 0x002fe20000000020 */
[----:B----4-:R-:W-:Y:S04]  /*2e40*/  STS.U8 [R86+UR5+0x3000], R76 ;  /* 0x0030004c56007988 */ /* 0x010fe80008000005 */
[----:B------:R0:W-:Y:S04]  /*2e50*/  STS.U8 [R10+UR5+0x200], R16 ;  /* 0x000200100a007988 */ /* 0x0001e80008000005 */
[----:B------:R-:W-:Y:S04]  /*2e60*/  STS.U8 [R10+UR5+0x1200], R34 ;  /* 0x001200220a007988 */ /* 0x000fe80008000005 */
[----:B------:R-:W-:Y:S01]  /*2e70*/  STS.U8 [R10+UR5+0x2200], R70 ;  /* 0x002200460a007988 */ /* 0x000fe20008000005 */
[----:B0-----:R-:W-:-:S03]  /*2e80*/  IADD3 R16, P1, PT, R9, UR15, RZ ;  /* 0x0000000f09107c10 */ /* 0x001fc6000ff3e0ff */
[----:B---3--:R-:W-:Y:S04]  /*2e90*/  STS.U8 [R10+UR5+0x3200], R77 ;  /* 0x0032004d0a007988 */ /* 0x008fe80008000005 */
[----:B------:R-:W-:Y:S04]  /*2ea0*/  STS.U8 [R11+UR5+0x400], R20 ;  /* 0x000400140b007988 */ /* 0x000fe80008000005 */
[----:B------:R-:W-:Y:S04]  /*2eb0*/  STS.U8 [R11+UR5+0x1400], R36 ;  /* 0x001400240b007988 */ /* 0x000fe80008000005 */
[----:B------:R-:W-:Y:S04]  /*2ec0*/  STS.U8 [R11+UR5+0x2400], R71 ;  /* 0x002400470b007988 */ /* 0x000fe80008000005 */
[----:B------:R-:W-:Y:S04]  /*2ed0*/  STS.U8 [R11+UR5+0x3400], R78 ;  /* 0x0034004e0b007988 */ /* 0x000fe80008000005 */
[----:B------:R-:W-:Y:S04]  /*2ee0*/  STS.U8 [R12+UR5+0x600], R21 ;  /* 0x000600150c007988 */ /* 0x000fe80008000005 */
[----:B------:R-:W-:Y:S04]  /*2ef0*/  STS.U8 [R12+UR5+0x1600], R37 ;  /* 0x001600250c007988 */ /* 0x000fe80008000005 */
[----:B------:R-:W-:Y:S04]  /*2f00*/  STS.U8 [R12+UR5+0x2600], R72 ;  /* 0x002600480c007988 */ /* 0x000fe80008000005 */
[----:B------:R-:W-:Y:S04]  /*2f10*/  STS.U8 [R12+UR5+0x3600], R80 ;  /* 0x003600500c007988 */ /* 0x000fe80008000005 */
[----:B------:R0:W-:Y:S04]  /*2f20*/  STS.U8 [R13+UR5+0x800], R18 ;  /* 0x000800120d007988 */ /* 0x0001e80008000005 */
[----:B------:R-:W-:Y:S04]  /*2f30*/  STS.U8 [R13+UR5+0x1800], R38 ;  /* 0x001800260d007988 */ /* 0x000fe80008000005 */
[----:B------:R-:W-:Y:S04]  /*2f40*/  STS.U8 [R13+UR5+0x2800], R73 ;  /* 0x002800490d007988 */ /* 0x000fe80008000005 */
[----:B------:R-:W-:Y:S04]  /*2f50*/  STS.U8 [R13+UR5+0x3800], R81 ;  /* 0x003800510d007988 */ /* 0x000fe80008000005 */
[----:B------:R1:W-:Y:S04]  /*2f60*/  STS.U8 [R4+UR5+0xa00], R17 ;  /* 0x000a001104007988 */ /* 0x0003e80008000005 */
[----:B------:R-:W-:Y:S04]  /*2f70*/  STS.U8 [R4+UR5+0x1a00], R39 ;  /* 0x001a002704007988 */ /* 0x000fe80008000005 */
[----:B------:R-:W-:Y:S01]  /*2f80*/  STS.U8 [R4+UR5+0x2a00], R74 ;  /* 0x002a004a04007988 */ /* 0x000fe20008000005 */
[----:B0-----:R-:W-:-:S02]  /*2f90*/  IADD3 R18, P2, PT, R9, UR13, RZ ;  /* 0x0000000d09127c10 */ /* 0x001fc4000ff5e0ff */
[C---:B-1----:R-:W-:Y:S01]  /*2fa0*/  IADD3.X R17, PT, PT, R23.reuse, UR16, RZ, P1, !PT ;  /* 0x0000001017117c10 */ /* 0x042fe20008ffe4ff */
[----:B------:R-:W-:Y:S04]  /*2fb0*/  STS.U8 [R4+UR5+0x3a00], R84 ;  /* 0x003a005404007988 */ /* 0x000fe80008000005 */
[----:B------:R0:W-:Y:S04]  /*2fc0*/  STS.U8 [R3+UR5+0xc00], R19 ;  /* 0x000c001303007988 */ /* 0x0001e80008000005 */
[----:B------:R-:W-:Y:S04]  /*2fd0*/  STS.U8 [R3+UR5+0x1c00], R68 ;  /* 0x001c004403007988 */ /* 0x000fe80008000005 */
[----:B------:R-:W-:Y:S04]  /*2fe0*/  STS.U8 [R3+UR5+0x2c00], R75 ;  /* 0x002c004b03007988 */ /* 0x000fe80008000005 */
[----:B------:R-:W-:Y:S04]  /*2ff0*/  STS.U8 [R3+UR5+0x3c00], R83 ;  /* 0x003c005303007988 */ /* 0x000fe80008000005 */
[----:B------:R-:W-:Y:S04]  /*3000*/  STS.U8 [R2+UR5+0xe00], R22 ;  /* 0x000e001602007988 */ /* 0x000fe80008000005 */
[----:B------:R-:W-:Y:S04]  /*3010*/  STS.U8 [R2+UR5+0x1e00], R82 ;  /* 0x001e005202007988 */ /* 0x000fe80008000005 */
[----:B------:R-:W-:Y:S04]  /*3020*/  STS.U8 [R2+UR5+0x2e00], R85 ;  /* 0x002e005502007988 */ /* 0x000fe80008000005 */
[----:B------:R1:W-:Y:S01]  /*3030*/  STS.U8 [R2+UR5+0x3e00], R28 ;  /* 0x003e001c02007988 */ /* 0x0003e20008000005 */
[----:B------:R-:W-:Y:S01]  /*3040*/  BAR.SYNC.DEFER_BLOCKING 0x0 ;  /* 0x0000000000007b1d */ /* 0x000fe20000010000 */
[----:B0-----:R-:W-:-:S02]  /*3050*/  IADD3.X R19, PT, PT, R23, UR14, RZ, P2, !PT ;  /* 0x0000000e17137c10 */ /* 0x001fc400097fe4ff */
[----:B-1----:R-:W-:Y:S02]  /*3060*/  PRMT R28, RZ, 0x7610, R28 ;  /* 0x00007610ff1c7816 */ /* 0x002fe4000000001c */
[----:B------:R-:W-:-:S05]  /*3070*/  IADD3 R20, P3, PT, R9, R79, RZ ;  /* 0x0000004f09147210 */ /* 0x000fca0007f7e0ff */
[----:B------:R-:W-:Y:S01]  /*3080*/  IMAD.X R21, R23, 0x1, R15, P3 ;  /* 0x0000000117157824 */ /* 0x000fe200018e060f */
[----:B------:R0:W2:Y:S04]  /*3090*/  @!P0 LDG.E.U8 R29, desc[UR8][R18.64] ;  /* 0x00000008121d8981 */ /* 0x0000a8000c1e1100 */
[----:B------:R1:W3:Y:S04]  /*30a0*/  @!P0 LDG.E.U8 R28, desc[UR8][R16.64] ;  /* 0x00000008101c8981 */ /* 0x0002e8000c1e1100 */
[----:B------:R4:W2:Y:S01]  /*30b0*/  @!P0 LDG.E.U8 R32, desc[UR8][R20.64] ;  /* 0x0000000814208981 */ /* 0x0008a2000c1e1100 */
[----:B0-----:R-:W-:-:S02]  /*30c0*/  IADD3 R18, P2, PT, R9, R14, RZ ;  /* 0x0000000e09127210 */ /* 0x001fc40007f5e0ff */
[----:B------:R-:W-:Y:S01]  /*30d0*/  PRMT R33, RZ, 0x7610, R33 ;  /* 0x00007610ff217816 */ /* 0x000fe20000000021 */
[----:B------:R-:W-:Y:S01]  /*30e0*/  STL [R1+0x14], R119 ;  /* 0x0000147701007387 */ /* 0x000fe20000100800 */
[----:B-1----:R-:W-:Y:S01]  /*30f0*/  IADD3 R16, P1, PT, R9, UR11, RZ ;  /* 0x0000000b09107c10 */ /* 0x002fe2000ff3e0ff */
[C---:B------:R-:W-:Y:S01]  /*3100*/  IMAD.X R19, R23.reuse, 0x1, R8, P2 ;  /* 0x0000000117137824 */ /* 0x040fe200010e0608 */
[----:B------:R-:W-:Y:S01]  /*3110*/  PRMT R34, RZ, 0x7610, R34 ;  /* 0x00007610ff227816 */ /* 0x000fe20000000022 */
[----:B------:R-:W-:Y:S01]  /*3120*/  LDS.U8 R68, [R5+UR5] ;  /* 0x0000000505447984 */ /* 0x000fe20008000000 */
[----:B------:R-:W-:Y:S02]  /*3130*/  IADD3.X R17, PT, PT, R23, UR12, RZ, P1, !PT ;  /* 0x0000000c17117c10 */ /* 0x000fe40008ffe4ff */
[----:B----4-:R-:W-:Y:S01]  /*3140*/  IADD3 R20, P2, PT, R9, UR21, RZ ;  /* 0x0000001509147c10 */ /* 0x010fe2000ff5e0ff */
[----:B------:R0:W4:Y:S04]  /*3150*/  @!P0 LDG.E.U8 R31, desc[UR8][R18.64] ;  /* 0x00000008121f8981 */ /* 0x000128000c1e1100 */
[----:B------:R1:W3:Y:S01]  /*3160*/  @!P0 LDG.E.U8 R30, desc[UR8][R16.64] ;  /* 0x00000008101e8981 */ /* 0x0002e2000c1e1100 */
[----:B------:R-:W-:-:S02]  /*3170*/  PRMT R35, RZ, 0x7610, R35 ;  /* 0x00007610ff237816 */ /* 0x000fc40000000023 */
[----:B------:R-:W-:Y:S01]  /*3180*/  SHF.R.U32.HI R22, RZ, 0x3, R88 ;  /* 0x00000003ff167819 */ /* 0x000fe20000011658 */
[----:B------:R-:W-:Y:S01]  /*3190*/  LDS.U8 R69, [R5+UR5+0x8] ;  /* 0x0000080505457984 */ /* 0x000fe20008000000 */
[----:B0-----:R-:W-:-:S03]  /*31a0*/  IADD3 R18, P3, PT, R9, UR19, RZ ;  /* 0x0000001309127c10 */ /* 0x001fc6000ff7e0ff */
[----:B------:R-:W-:Y:S01]  /*31b0*/  LDS.U8 R70, [R5+UR5+0x1000] ;  /* 0x0010000505467984 */ /* 0x000fe20008000000 */
[----:B-1----:R-:W-:Y:S02]  /*31c0*/  IADD3 R16, P1, PT, R9, UR17, RZ ;  /* 0x0000001109107c10 */ /* 0x002fe4000ff3e0ff */
[C---:B------:R-:W-:Y:S01]  /*31d0*/  IADD3.X R19, PT, PT, R23.reuse, UR20, RZ, P3, !PT ;  /* 0x0000001417137c10 */ /* 0x040fe20009ffe4ff */
[----:B------:R-:W-:Y:S01]  /*31e0*/  LDS.U8 R71, [R5+UR5+0x1008] ;  /* 0x0010080505477984 */ /* 0x000fe20008000000 */
[C---:B------:R-:W-:Y:S02]  /*31f0*/  IADD3.X R17, PT, PT, R23.reuse, UR18, RZ, P1, !PT ;  /* 0x0000001217117c10 */ /* 0x040fe40008ffe4ff */
[----:B------:R-:W-:Y:S01]  /*3200*/  IADD3.X R21, PT, PT, R23, UR22, RZ, P2, !PT ;  /* 0x0000001617157c10 */ /* 0x000fe200097fe4ff */
[----:B------:R-:W3:Y:S04]  /*3210*/  @!P0 LDG.E.U8 R34, desc[UR8][R18.64] ;  /* 0x0000000812228981 */ /* 0x000ee8000c1e1100 */
[----:B------:R-:W3:Y:S04]  /*3220*/  @!P0 LDG.E.U8 R33, desc[UR8][R16.64] ;  /* 0x0000000810218981 */ /* 0x000ee8000c1e1100 */
[----:B------:R0:W3:Y:S01]  /*3230*/  @!P0 LDG.E.U8 R35, desc[UR8][R20.64] ;  /* 0x0000000814238981 */ /* 0x0000e2000c1e1100 */
[----:B------:R-:W-:-:S03]  /*3240*/  LOP3.LUT R22, R22, 0x30, RZ, 0xc0, !PT ;  /* 0x0000003016167812 */ /* 0x000fc600078ec0ff */
[----:B------:R-:W-:Y:S01]  /*3250*/  STL [R1+0x18], R120 ;  /* 0x0000187801007387 */ /* 0x000fe20000100800 */
[----:B------:R-:W-:Y:S02]  /*3260*/  LOP3.LUT R86, R22, 0x1ff, R88, 0x78, !PT ;  /* 0x000001ff16567812 */ /* 0x000fe400078e7858 */
[----:B------:R-:W-:Y:S01]  /*3270*/  LOP3.LUT R88, R5, 0x210, RZ, 0x3c, !PT ;  /* 0x0000021005587812 */ /* 0x000fe200078e3cff */
[----:B------:R-:W-:Y:S04]  /*3280*/  STL [R1+0x1c], R121 ;  /* 0x00001c7901007387 */ /* 0x000fe80000100800 */
[----:B------:R-:W-:Y:S04]  /*3290*/  STL [R1+0x20], R122 ;  /* 0x0000207a01007387 */ /* 0x000fe80000100800 */
[----:B------:R-:W-:Y:S04]  /*32a0*/  STL [R1+0x24], R123 ;  /* 0x0000247b01007387 */ /* 0x000fe80000100800 */
[----:B------:R-:W-:Y:S04]  /*32b0*/  STL [R1+0x28], R124 ;  /* 0x0000287c01007387 */ /* 0x000fe80000100800 */
[----:B------:R-:W1:Y:S04]  /*32c0*/  LDS.U8 R23, [R5+UR5+0x108] ;  /* 0x0001080505177984 */ /* 0x000e680008000000 */
[----:B------:R-:W1:Y:S04]  /*32d0*/  LDS.U8 R22, [R5+UR5+0x100] ;  /* 0x0001000505167984 */ /* 0x000e680008000000 */
[----:B0-----:R-:W0:Y:S04]  /*32e0*/  LDS.U8 R21, [R5+UR5+0x1108] ;  /* 0x0011080505157984 */ /* 0x001e280008000000 */
[----:B------:R-:W-:Y:S04]  /*32f0*/  LDS.U8 R85, [R88+UR5] ;  /* 0x0000000558557984 */ /* 0x000fe80008000000 */
[----:B------:R-:W-:Y:S04]  /*3300*/  LDS.U8 R90, [R88+UR5+0x108] ;  /* 0x00010805585a7984 */ /* 0x000fe80008000000 */
[----:B------:R-:W-:Y:S04]  /*3310*/  LDS.U8 R83, [R88+UR5+0x8] ;  /* 0x0000080558537984 */ /* 0x000fe80008000000 */
[----:B------:R-:W-:Y:S04]  /*3320*/  LDS.U8 R82, [R88+UR5+0x100] ;  /* 0x0001000558527984 */ /* 0x000fe80008000000 */
[----:B------:R-:W-:Y:S04]  /*3330*/  LDS.U8 R84, [R88+UR5+0x1000] ;  /* 0x0010000558547984 */ /* 0x000fe80008000000 */
[----:B------:R-:W-:Y:S04]  /*3340*/  LDS.U8 R91, [R88+UR5+0x1108] ;  /* 0x00110805585b7984 */ /* 0x000fe80008000000 */
[----:B------:R-:W0:Y:S04]  /*3350*/  LDS.U8 R20, [R5+UR5+0x1100] ;  /* 0x0011000505147984 */ /* 0x000e280008000000 */
[----:B------:R-:W-:Y:S04]  /*3360*/  LDS.U8 R100, [R5+UR5+0x2000] ;  /* 0x0020000505647984 */ /* 0x000fe80008000000 */
        /* <DEDUP_REMOVED lines=8> */
[----:B------:R-:W0:Y:S04]  /*33f0*/  LDS.U8 R19, [R5+UR5+0x188] ;  /* 0x0001880505137984 */ /* 0x000e280008000000 */
[----:B------:R-:W-:Y:S04]  /*3400*/  LDS.U8 R37, [R5+UR5+0x88] ;  /* 0x0000880505257984 */ /* 0x000fe80008000000 */
[----:B------:R-:W0:Y:S04]  /*3410*/  LDS.U8 R18, [R5+UR5+0x180] ;  /* 0x0001800505127984 */ /* 0x000e280008000000 */
[----:B------:R-:W-:Y:S04]  /*3420*/  LDS.U8 R38, [R5+UR5+0x1080] ;  /* 0x0010800505267984 */ /* 0x000fe80008000000 */
[----:B------:R-:W0:Y:S04]  /*3430*/  LDS.U8 R17, [R5+UR5+0x1188] ;  /* 0x0011880505117984 */ /* 0x000e280008000000 */
        /* <DEDUP_REMOVED lines=35> */
[----:B------:R-:W-:Y:S01]  /*3670*/  LDS.U8 R109, [R88+UR5+0x3180] ;  /* 0x00318005586d7984 */ /* 0x000fe20008000000 */
[----:B------:R-:W-:Y:S06]  /*3680*/  BAR.SYNC.DEFER_BLOCKING 0x0 ;  /* 0x0000000000007b1d */ /* 0x000fec0000010000 */
[----:B--2---:R-:W-:Y:S04]  /*3690*/  STS.U8 [R86+UR5], R32 ;  /* 0x0000002056007988 */ /* 0x004fe80008000005 */
[----:B----4-:R-:W-:Y:S04]  /*36a0*/  STS.U8 [R86+UR5+0x200], R31 ;  /* 0x0002001f56007988 */ /* 0x010fe80008000005 */
[----:B---3--:R-:W-:Y:S04]  /*36b0*/  STS.U8 [R86+UR5+0x400], R30 ;  /* 0x0004001e56007988 */ /* 0x008fe80008000005 */
[----:B------:R-:W-:Y:S04]  /*36c0*/  STS.U8 [R86+UR5+0x600], R29 ;  /* 0x0006001d56007988 */ /* 0x000fe80008000005 */
[----:B------:R-:W-:Y:S04]  /*36d0*/  STS.U8 [R86+UR5+0x800], R28 ;  /* 0x0008001c56007988 */ /* 0x000fe80008000005 */
[----:B------:R-:W-:Y:S04]  /*36e0*/  STS.U8 [R86+UR5+0xa00], R33 ;  /* 0x000a002156007988 */ /* 0x000fe80008000005 */
[----:B------:R-:W-:Y:S04]  /*36f0*/  STS.U8 [R86+UR5+0xc00], R34 ;  /* 0x000c002256007988 */ /* 0x000fe80008000005 */
[----:B------:R-:W-:Y:S01]  /*3700*/  STS.U8 [R86+UR5+0xe00], R35 ;  /* 0x000e002356007988 */ /* 0x000fe20008000005 */
[----:B------:R-:W-:Y:S06]  /*3710*/  BAR.SYNC.DEFER_BLOCKING 0x0 ;  /* 0x0000000000007b1d */ /* 0x000fec0000010000 */
[----:B------:R-:W2:Y:S04]  /*3720*/  LDSM.16.M88.4 R28, [R6] ;  /* 0x00000000061c783b */ /* 0x000ea80000000200 */
[----:B------:R-:W3:Y:S01]  /*3730*/  LDSM.16.M88.4 R32, [R6+0x400] ;  /* 0x000400000620783b */ /* 0x000ee20000000200 */
[----:B-1----:R-:W-:-:S02]  /*3740*/  IMAD R68, R23, 0x100, R68 ;  /* 0x0000010017447824 */ /* 0x002fc400078e0244 */
[----:B------:R-:W-:Y:S02]  /*3750*/  IMAD R69, R22, 0x100, R69 ;  /* 0x0000010016457824 */ /* 0x000fe400078e0245 */
[----:B0-----:R-:W-:Y:S02]  /*3760*/  IMAD R70, R21, 0x100, R70 ;  /* 0x0000010015467824 */ /* 0x001fe400078e0246 */
[----:B------:R-:W-:Y:S02]  /*3770*/  IMAD R71, R20, 0x100, R71 ;  /* 0x0000010014477824 */ /* 0x000fe400078e0247 */
[----:B------:R-:W-:Y:S02]  /*3780*/  IMAD R36, R19, 0x100, R36 ;  /* 0x0000010013247824 */ /* 0x000fe400078e0224 */
[----:B------:R-:W-:Y:S02]  /*3790*/  IMAD R37, R18, 0x100, R37 ;  /* 0x0000010012257824 */ /* 0x000fe400078e0225 */
[----:B------:R-:W-:-:S02]  /*37a0*/  IMAD R38, R17, 0x100, R38 ;  /* 0x0000010011267824 */ /* 0x000fc400078e0226 */
[----:B------:R-:W-:Y:S01]  /*37b0*/  IMAD R39, R16, 0x100, R39 ;  /* 0x0000010010277824 */ /* 0x000fe200078e0227 */
[----:B------:R-:W-:Y:S01]  /*37c0*/  F2FP.F16.E5M2.UNPACK_B R68, R68 ;  /* 0x00000044ff44723e */ /* 0x000fe200020004ff */
[----:B------:R-:W0:Y:S01]  /*37d0*/  LDSM.16.M88.4 R20, [R6+0xc00] ;  /* 0x000c00000614783b */ /* 0x000e220000000200 */
[----:B------:R-:W-:Y:S02]  /*37e0*/  F2FP.F16.E5M2.UNPACK_B R69, R69 ;  /* 0x00000045ff45723e */ /* 0x000fe400020004ff */
[----:B------:R-:W-:Y:S02]  /*37f0*/  F2FP.F16.E5M2.UNPACK_B R70, R70 ;  /* 0x00000046ff46723e */ /* 0x000fe400020004ff */
[----:B------:R-:W-:Y:S02]  /*3800*/  F2FP.F16.E5M2.UNPACK_B R71, R71 ;  /* 0x00000047ff47723e */ /* 0x000fe400020004ff */
[----:B------:R-:W-:Y:S02]  /*3810*/  F2FP.F16.E5M2.UNPACK_B R36, R36 ;  /* 0x00000024ff24723e */ /* 0x000fe400020004ff */
[----:B------:R-:W-:-:S02]  /*3820*/  F2FP.F16.E5M2.UNPACK_B R37, R37 ;  /* 0x00000025ff25723e */ /* 0x000fc400020004ff */
[----:B------:R-:W-:Y:S02]  /*3830*/  F2FP.F16.E5M2.UNPACK_B R38, R38 ;  /* 0x00000026ff26723e */ /* 0x000fe400020004ff */
[----:B------:R-:W-:Y:S02]  /*3840*/  F2FP.F16.E5M2.UNPACK_B R39, R39 ;  /* 0x00000027ff27723e */ /* 0x000fe400020004ff */
[----:B--2---:R-:W-:Y:S02]  /*3850*/  F2FP.F16.E5M2.UNPACK_B R16, R28 ;  /* 0x0000001cff10723e */ /* 0x004fe400020004ff */
[----:B------:R-:W-:-:S07]  /*3860*/  F2FP.F16.E5M2.UNPACK_B R17, R29 ;  /* 0x0000001dff11723e */ /* 0x000fce00020004ff */
[-C--:B------:R-:W-:Y:S08]  /*3870*/  HMMA.16816.F32 R40, R68, R16.reuse, R40 ;  /* 0x000000104428723c */ /* 0x080ff00000001828 */
[----:B------:R-:W-:Y:S01]  /*3880*/  HMMA.16816.F32 R44, R36, R16, R44 ;  /* 0x00000010242c723c */ /* 0x000fe2000000182c */
[----:B---3--:R-:W-:Y:S02]  /*3890*/  F2FP.F16.E5M2.UNPACK_B R16, R32 ;  /* 0x00000020ff10723e */ /* 0x008fe400020004ff */
[----:B------:R-:W-:-:S07]  /*38a0*/  F2FP.F16.E5M2.UNPACK_B R17, R33 ;  /* 0x00000021ff11723e */ /* 0x000fce00020004ff */
[-C--:B------:R-:W-:Y:S08]  /*38b0*/  HMMA.16816.F32 R52, R68, R16.reuse, R52 ;  /* 0x000000104434723c */ /* 0x080ff00000001834 */
[----:B------:R-:W-:Y:S01]  /*38c0*/  HMMA.16816.F32 R48, R36, R16, R48 ;  /* 0x000000102430723c */ /* 0x000fe20000001830 */
[----:B------:R-:W1:Y:S01]  /*38d0*/  LDSM.16.M88.4 R16, [R6+0x800] ;  /* 0x000800000610783b */ /* 0x000e620000000200 */
[----:B0-----:R-:W-:-:S02]  /*38e0*/  F2FP.F16.E5M2.UNPACK_B R88, R20 ;  /* 0x00000014ff58723e */ /* 0x001fc400020004ff */
[----:B------:R-:W-:-:S07]  /*38f0*/  F2FP.F16.E5M2.UNPACK_B R89, R21 ;  /* 0x00000015ff59723e */ /* 0x000fce00020004ff */
[----:B------:R-:W-:Y:S01]  /*3900*/  HMMA.16816.F32 R64, R68, R88, R64 ;  /* 0x000000584440723c */ /* 0x000fe20000001840 */
[----:B------:R-:W-:-:S07]  /*3910*/  F2FP.F16.E5M2.UNPACK_B R28, R28.H1 ;  /* 0x0000001cff1c723e */ /* 0x000fce00030004ff */
[----:B------:R-:W-:Y:S01]  /*3920*/  HMMA.16816.F32 R24, R36, R88, R24 ;  /* 0x000000582418723c */ /* 0x000fe20000001818 */
[----:B------:R-:W-:Y:S02]  /*3930*/  F2FP.F16.E5M2.UNPACK_B R29, R29.H1 ;  /* 0x0000001dff1d723e */ /* 0x000fe400030004ff */
[----:B-1----:R-:W-:Y:S02]  /*3940*/  F2FP.F16.E5M2.UNPACK_B R86, R16 ;  /* 0x00000010ff56723e */ /* 0x002fe400020004ff */
[----:B------:R-:W-:-:S07]  /*3950*/  F2FP.F16.E5M2.UNPACK_B R87, R17 ;  /* 0x00000011ff57723e */ /* 0x000fce00020004ff */
[----:B------:R-:W-:Y:S01]  /*3960*/  HMMA.16816.F32 R56, R68, R86, R56 ;  /* 0x000000564438723c */ /* 0x000fe20000001838 */
[----:B------:R-:W-:-:S07]  /*3970*/  F2FP.F16.E5M2.UNPACK_B R32, R32.H1 ;  /* 0x00000020ff20723e */ /* 0x000fce00030004ff */
[----:B------:R-:W-:Y:S01]  /*3980*/  HMMA.16816.F32 R60, R36, R86, R60 ;  /* 0x00000056243c723c */ /* 0x000fe2000000183c */
[----:B------:R-:W-:Y:S02]  /*3990*/  IMAD R36, R90, 0x100, R85 ;  /* 0x000001005a247824 */ /* 0x000fe400078e0255 */
[----:B------:R-:W-:Y:S02]  /*39a0*/  IMAD R37, R82, 0x100, R83 ;  /* 0x0000010052257824 */ /* 0x000fe400078e0253 */
[----:B------:R-:W-:Y:S02]  /*39b0*/  IMAD R38, R91, 0x100, R84 ;  /* 0x000001005b267824 */ /* 0x000fe400078e0254 */
[----:B------:R-:W-:Y:S01]  /*39c0*/  IMAD R39, R93, 0x100, R92 ;  /* 0x000001005d277824 */ /* 0x000fe200078e025c */
[----:B------:R-:W-:Y:S02]  /*39d0*/  F2FP.F16.E5M2.UNPACK_B R36, R36 ;  /* 0x00000024ff24723e */ /* 0x000fe400020004ff */
[----:B------:R-:W-:-:S02]  /*39e0*/  F2FP.F16.E5M2.UNPACK_B R37, R37 ;  /* 0x00000025ff25723e */ /* 0x000fc400020004ff */
[----:B------:R-:W-:Y:S02]  /*39f0*/  F2FP.F16.E5M2.UNPACK_B R38, R38 ;  /* 0x00000026ff26723e */ /* 0x000fe400020004ff */
[----:B------:R-:W-:Y:S02]  /*3a00*/  F2FP.F16.E5M2.UNPACK_B R39, R39 ;  /* 0x00000027ff27723e */ /* 0x000fe400020004ff */
[----:B------:R-:W-:Y:S02]  /*3a10*/  F2FP.F16.E5M2.UNPACK_B R33, R33.H1 ;  /* 0x00000021ff21723e */ /* 0x000fe400030004ff */
[----:B------:R-:W-:Y:S02]  /*3a20*/  F2FP.F16.E5M2.UNPACK_B R16, R16.H1 ;  /* 0x00000010ff10723e */ /* 0x000fe400030004ff */
[----:B------:R-:W-:Y:S02]  /*3a30*/  F2FP.F16.E5M2.UNPACK_B R17, R17.H1 ;  /* 0x00000011ff11723e */ /* 0x000fe400030004ff */
[----:B------:R-:W-:-:S02]  /*3a40*/  F2FP.F16.E5M2.UNPACK_B R20, R20.H1 ;  /* 0x00000014ff14723e */ /* 0x000fc400030004ff */
[----:B------:R-:W-:Y:S01]  /*3a50*/  F2FP.F16.E5M2.UNPACK_B R21, R21.H1 ;  /* 0x00000015ff15723e */ /* 0x000fe200030004ff */
[----:B------:R-:W-:Y:S02]  /*3a60*/  IMAD R78, R78, 0x100, R80 ;  /* 0x000001004e4e7824 */ /* 0x000fe400078e0250 */
[----:B------:R-:W-:Y:S02]  /*3a70*/  IMAD R72, R73, 0x100, R72 ;  /* 0x0000010049487824 */ /* 0x000fe400078e0248 */
[----:B------:R-:W-:Y:S02]  /*3a80*/  IMAD R74, R75, 0x100, R74 ;  /* 0x000001004b4a7824 */ /* 0x000fe400078e024a */
[----:B------:R-:W-:Y:S01]  /*3a90*/  IMAD R76, R77, 0x100, R76 ;  /* 0x000001004d4c7824 */ /* 0x000fe200078e024c */
[C---:B------:R-:W-:Y:S08]  /*3aa0*/  HMMA.16816.F32 R40, R36.reuse, R28, R40 ;  /* 0x0000001c2428723c */ /* 0x040ff00000001828 */
[C---:B------:R-:W-:Y:S08]  /*3ab0*/  HMMA.16816.F32 R52, R36.reuse, R32, R52 ;  /* 0x000000202434723c */ /* 0x040ff00000001834 */
[C---:B------:R-:W-:Y:S08]  /*3ac0*/  HMMA.16816.F32 R56, R36.reuse, R16, R56 ;  /* 0x000000102438723c */ /* 0x040ff00000001838 */
[----:B------:R-:W-:Y:S01]  /*3ad0*/  HMMA.16816.F32 R64, R36, R20, R64 ;  /* 0x000000142440723c */ /* 0x000fe20000001840 */
[----:B------:R-:W-:-:S02]  /*3ae0*/  F2FP.F16.E5M2.UNPACK_B R36, R78 ;  /* 0x0000004eff24723e */ /* 0x000fc400020004ff */
[----:B------:R-:W-:Y:S02]  /*3af0*/  F2FP.F16.E5M2.UNPACK_B R37, R72 ;  /* 0x00000048ff25723e */ /* 0x000fe400020004ff */
[----:B------:R-:W-:Y:S02]  /*3b00*/  F2FP.F16.E5M2.UNPACK_B R38, R74 ;  /* 0x0000004aff26723e */ /* 0x000fe400020004ff */
[----:B------:R-:W-:Y:S01]  /*3b10*/  F2FP.F16.E5M2.UNPACK_B R39, R76 ;  /* 0x0000004cff27723e */ /* 0x000fe200020004ff */
[----:B------:R-:W-:Y:S02]  /*3b20*/  IMAD R99, R99, 0x100, R100 ;  /* 0x0000010063637824 */ /* 0x000fe400078e0264 */
[----:B------:R-:W-:Y:S02]  /*3b30*/  IMAD R97, R97, 0x100, R98 ;  /* 0x0000010061617824 */ /* 0x000fe400078e0262 */
[----:B------:R-:W-:Y:S02]  /*3b40*/  IMAD R95, R95, 0x100, R96 ;  /* 0x000001005f5f7824 */ /* 0x000fe400078e0260 */
[----:B------:R-:W-:Y:S01]  /*3b50*/  HMMA.16816.F32 R48, R36, R32, R48 ;  /* 0x000000202430723c */ /* 0x000fe20000001830 */
[----:B------:R-:W-:Y:S01]  /*3b60*/  IMAD R81, R81, 0x100, R94 ;  /* 0x0000010051517824 */ /* 0x000fe200078e025e */
[----:B------:R-:W-:-:S02]  /*3b70*/  F2FP.F16.E5M2.UNPACK_B R32, R30 ;  /* 0x0000001eff20723e */ /* 0x000fc400020004ff */
[----:B------:R-:W-:-:S04]  /*3b80*/  F2FP.F16.E5M2.UNPACK_B R33, R31 ;  /* 0x0000001fff21723e */ /* 0x000fc800020004ff */
[----:B------:R-:W-:Y:S01]  /*3b90*/  HMMA.16816.F32 R60, R36, R16, R60 ;  /* 0x00000010243c723c */ /* 0x000fe2000000183c */
[----:B------:R-:W-:Y:S02]  /*3ba0*/  F2FP.F16.E5M2.UNPACK_B R16, R34 ;  /* 0x00000022ff10723e */ /* 0x000fe400020004ff */
[----:B------:R-:W-:Y:S01]  /*3bb0*/  F2FP.F16.E5M2.UNPACK_B R17, R35 ;  /* 0x00000023ff11723e */ /* 0x000fe200020004ff */
[----:B------:R-:W-:-:S04]  /*3bc0*/  IMAD R107, R107, 0x100, R108 ;  /* 0x000001006b6b7824 */ /* 0x000fc800078e026c */
[----:B------:R-:W-:Y:S01]  /*3bd0*/  HMMA.16816.F32 R44, R36, R28, R44 ;  /* 0x0000001c242c723c */ /* 0x000fe2000000182c */
[----:B------:R-:W-:Y:S02]  /*3be0*/  F2FP.F16.E5M2.UNPACK_B R28, R22 ;  /* 0x00000016ff1c723e */ /* 0x000fe400020004ff */
[----:B------:R-:W-:Y:S01]  /*3bf0*/  F2FP.F16.E5M2.UNPACK_B R29, R23 ;  /* 0x00000017ff1d723e */ /* 0x000fe200020004ff */
[----:B------:R-:W-:-:S04]  /*3c00*/  IMAD R105, R105, 0x100, R106 ;  /* 0x0000010069697824 */ /* 0x000fc800078e026a */
[----:B------:R-:W-:Y:S01]  /*3c10*/  HMMA.16816.F32 R24, R36, R20, R24 ;  /* 0x000000142418723c */ /* 0x000fe20000001818 */
[----:B------:R-:W-:Y:S02]  /*3c20*/  F2FP.F16.E5M2.UNPACK_B R36, R99 ;  /* 0x00000063ff24723e */ /* 0x000fe400020004ff */
[----:B------:R-:W-:Y:S02]  /*3c30*/  F2FP.F16.E5M2.UNPACK_B R37, R97 ;  /* 0x00000061ff25723e */ /* 0x000fe400020004ff */
[----:B------:R-:W-:Y:S02]  /*3c40*/  F2FP.F16.E5M2.UNPACK_B R38, R95 ;  /* 0x0000005fff26723e */ /* 0x000fe400020004ff */
[----:B------:R-:W-:Y:S02]  /*3c50*/  F2FP.F16.E5M2.UNPACK_B R39, R81 ;  /* 0x00000051ff27723e */ /* 0x000fe400020004ff */
[----:B------:R-:W-:Y:S02]  /*3c60*/  F2FP.F16.E5M2.UNPACK_B R20, R18 ;  /* 0x00000012ff14723e */ /* 0x000fe400020004ff */
[----:B------:R-:W-:Y:S01]  /*3c70*/  F2FP.F16.E5M2.UNPACK_B R21, R19 ;  /* 0x00000013ff15723e */ /* 0x000fe200020004ff */
[----:B------:R-:W-:-:S02]  /*3c80*/  IMAD R103, R103, 0x100, R104 ;  /* 0x0000010067677824 */ /* 0x000fc400078e0268 */
        /* <DEDUP_REMOVED lines=8> */
[----:B------:R-:W-:-:S07]  /*3d10*/  F2FP.F16.E5M2.UNPACK_B R39, R101 ;  /* 0x00000065ff27723e */ /* 0x000fce00020004ff */
[----:B------:R-:W-:Y:S01]  /*3d20*/  HMMA.16816.F32 R48, R36, R16, R48 ;  /* 0x000000102430723c */ /* 0x000fe20000001830 */
[----:B------:R-:W-:Y:S02]  /*3d30*/  IMAD R16, R123, 0x100, R124 ;  /* 0x000001007b107824 */ /* 0x000fe400078e027c */
[----:B------:R0:W5:Y:S01]  /*3d40*/  LDL.LU R124, [R1+0x28] ;  /* 0x00002800017c7983 */ /* 0x0001620000300800 */
[----:B------:R-:W-:-:S03]  /*3d50*/  IMAD R17, R121, 0x100, R122 ;  /* 0x0000010079117824 */ /* 0x000fc600078e027a */
[----:B------:R0:W5:Y:S01]  /*3d60*/  LDL.LU R123, [R1+0x24] ;  /* 0x00002400017b7983 */ /* 0x0001620000300800 */
[----:B------:R-:W-:Y:S01]  /*3d70*/  HMMA.16816.F32 R60, R36, R20, R60 ;  /* 0x00000014243c723c */ /* 0x000fe2000000183c */
[----:B------:R-:W-:Y:S01]  /*3d80*/  F2FP.F16.E5M2.UNPACK_B R20, R18.H1 ;  /* 0x00000012ff14723e */ /* 0x000fe200030004ff */
[----:B------:R-:W-:Y:S01]  /*3d90*/  IMAD R18, R119, 0x100, R120 ;  /* 0x0000010077127824 */ /* 0x000fe200078e0278 */
[----:B------:R0:W5:Y:S01]  /*3da0*/  LDL.LU R122, [R1+0x20] ;  /* 0x00002000017a7983 */ /* 0x0001620000300800 */
[----:B------:R-:W-:Y:S01]  /*3db0*/  F2FP.F16.E5M2.UNPACK_B R21, R19.H1 ;  /* 0x00000013ff15723e */ /* 0x000fe200030004ff */
[----:B------:R-:W-:Y:S02]  /*3dc0*/  IMAD R19, R109, 0x100, R118 ;  /* 0x000001006d137824 */ /* 0x000fe400078e0276 */
[----:B------:R0:W5:Y:S04]  /*3dd0*/  LDL.LU R121, [R1+0x1c] ;  /* 0x00001c0001797983 */ /* 0x0001680000300800 */
[----:B------:R0:W5:Y:S04]  /*3de0*/  LDL.LU R120, [R1+0x18] ;  /* 0x0000180001787983 */ /* 0x0001680000300800 */
[----:B------:R0:W5:Y:S04]  /*3df0*/  LDL.LU R119, [R1+0x14] ;  /* 0x0000140001777983 */ /* 0x0001680000300800 */
[----:B------:R0:W5:Y:S04]  /*3e00*/  LDL.LU R118, [R1+0x10] ;  /* 0x0000100001767983 */ /* 0x0001680000300800 */
[----:B------:R0:W5:Y:S01]  /*3e10*/  LDL.LU R109, [R1+0xc] ;  /* 0x00000c00016d7983 */ /* 0x0001620000300800 */
[----:B------:R-:W-:-:S02]  /*3e20*/  IMAD R116, R116, 0x100, R117 ;  /* 0x0000010074747824 */ /* 0x000fc400078e0275 */
[----:B------:R-:W-:Y:S02]  /*3e30*/  IMAD R114, R114, 0x100, R115 ;  /* 0x0000010072727824 */ /* 0x000fe400078e0273 */
[----:B------:R-:W-:Y:S02]  /*3e40*/  IMAD R112, R112, 0x100, R113 ;  /* 0x0000010070707824 */ /* 0x000fe400078e0271 */
[----:B------:R-:W-:Y:S01]  /*3e50*/  IMAD R110, R110, 0x100, R111 ;  /* 0x000001006e6e7824 */ /* 0x000fe200078e026f */
[----:B------:R-:W-:Y:S01]  /*3e60*/  HMMA.16816.F32 R44, R36, R32, R44 ;  /* 0x00000020242c723c */ /* 0x000fe2000000182c */
[----:B------:R-:W-:Y:S02]  /*3e70*/  F2FP.F16.E5M2.UNPACK_B R32, R30.H1 ;  /* 0x0000001eff20723e */ /* 0x000fe400030004ff */
[----:B------:R-:W-:Y:S02]  /*3e80*/  F2FP.F16.E5M2.UNPACK_B R33, R31.H1 ;  /* 0x0000001fff21723e */ /* 0x000fe400030004ff */
[----:B------:R-:W-:-:S02]  /*3e90*/  F2FP.F16.E5M2.UNPACK_B R30, R112 ;  /* 0x00000070ff1e723e */ /* 0x000fc400020004ff */
[----:B------:R-:W-:Y:S01]  /*3ea0*/  F2FP.F16.E5M2.UNPACK_B R31, R110 ;  /* 0x0000006eff1f723e */ /* 0x000fe200020004ff */
[----:B------:R-:W-:Y:S01]  /*3eb0*/  HMMA.16816.F32 R24, R36, R28, R24 ;  /* 0x0000001c2418723c */ /* 0x000fe20000001818 */
[----:B------:R-:W-:Y:S02]  /*3ec0*/  F2FP.F16.E5M2.UNPACK_B R28, R116 ;  /* 0x00000074ff1c723e */ /* 0x000fe400020004ff */
[----:B------:R-:W-:Y:S02]  /*3ed0*/  F2FP.F16.E5M2.UNPACK_B R29, R114 ;  /* 0x00000072ff1d723e */ /* 0x000fe400020004ff */
[----:B------:R-:W-:Y:S02]  /*3ee0*/  F2FP.F16.E5M2.UNPACK_B R34, R34.H1 ;  /* 0x00000022ff22723e */ /* 0x000fe400030004ff */
[----:B------:R-:W-:Y:S02]  /*3ef0*/  F2FP.F16.E5M2.UNPACK_B R35, R35.H1 ;  /* 0x00000023ff23723e */ /* 0x000fe400030004ff */
[----:B------:R-:W-:-:S02]  /*3f00*/  F2FP.F16.E5M2.UNPACK_B R22, R22.H1 ;  /* 0x00000016ff16723e */ /* 0x000fc400030004ff */
[----:B------:R-:W-:Y:S01]  /*3f10*/  F2FP.F16.E5M2.UNPACK_B R23, R23.H1 ;  /* 0x00000017ff17723e */ /* 0x000fe200030004ff */
[----:B------:R-:W-:Y:S01]  /*3f20*/  HMMA.16816.F32 R40, R28, R32, R40 ;  /* 0x000000201c28723c */ /* 0x000fe20000001828 */
[----:B------:R-:W-:Y:S02]  /*3f30*/  USHF.R.S32.HI UR23, URZ, 0x1f, UR4 ;  /* 0x0000001fff177899 */ /* 0x000fe40008011404 */
[----:B------:R-:W-:Y:S02]  /*3f40*/  UIADD3 UR21, UP0, UPT, UR4, UR21, URZ ;  /* 0x0000001504157290 */ /* 0x000fe4000ff1e0ff */
[----:B------:R-:W-:-:S03]  /*3f50*/  UIADD3 UR6, UPT, UPT, UR6, -0x1, URZ ;  /* 0xffffffff06067890 */ /* 0x000fc6000fffe0ff */
[----:B------:R-:W-:Y:S01]  /*3f60*/  HMMA.16816.F32 R52, R28, R34, R52 ;  /* 0x000000221c34723c */ /* 0x000fe20000001834 */
[----:B------:R-:W-:Y:S01]  /*3f70*/  F2FP.F16.E5M2.UNPACK_B R16, R16 ;  /* 0x00000010ff10723e */ /* 0x000fe200020004ff */
[----:B------:R-:W-:Y:S01]  /*3f80*/  UIADD3.X UR22, UPT, UPT, UR23, UR22, URZ, UP0, !UPT ;  /* 0x0000001617167290 */ /* 0x000fe200087fe4ff */
[----:B------:R-:W-:-:S05]  /*3f90*/  F2FP.F16.E5M2.UNPACK_B R17, R17 ;  /* 0x00000011ff11723e */ /* 0x000fca00020004ff */
[----:B------:R-:W-:Y:S01]  /*3fa0*/  HMMA.16816.F32 R56, R28, R20, R56 ;  /* 0x000000141c38723c */ /* 0x000fe20000001838 */
[----:B------:R-:W-:Y:S02]  /*3fb0*/  F2FP.F16.E5M2.UNPACK_B R18, R18 ;  /* 0x00000012ff12723e */ /* 0x000fe400020004ff */
[----:B------:R-:W-:-:S05]  /*3fc0*/  F2FP.F16.E5M2.UNPACK_B R19, R19 ;  /* 0x00000013ff13723e */ /* 0x000fca00020004ff */
[----:B------:R-:W-:Y:S01]  /*3fd0*/  HMMA.16816.F32 R64, R28, R22, R64 ;  /* 0x000000161c40723c */ /* 0x000fe20000001840 */
[----:B------:R-:W-:Y:S01]  /*3fe0*/  UISETP.NE.U32.AND UP0, UPT, UR6, URZ, UPT ;  /* 0x000000ff0600728c */ /* 0x000fe2000bf05070 */
[----:B------:R-:W-:Y:S02]  /*3ff0*/  IADD3 R0, P2, PT, R0, UR10, RZ ;  /* 0x0000000a00007c10 */ /* 0x000fe4000ff5e0ff */
[----:B------:R-:W-:Y:S02]  /*4000*/  IADD3 R14, P0, PT, R14, UR4, RZ ;  /* 0x000000040e0e7c10 */ /* 0x000fe4000ff1e0ff */
[----:B------:R-:W-:Y:S02]  /*4010*/  IADD3 R79, P1, PT, R79, UR4, RZ ;  /* 0x000000044f4f7c10 */ /* 0x000fe4000ff3e0ff */
[----:B------:R-:W-:Y:S01]  /*4020*/  HMMA.16816.F32 R44, R16, R32, R44 ;  /* 0x00000020102c723c */ /* 0x000fe2000000182c */
[----:B------:R-:W-:Y:S01]  /*4030*/  UIADD3 UR19, UP1, UPT, UR4, UR19, URZ ;  /* 0x0000001304137290 */ /* 0x000fe2000ff3e0ff */
[----:B------:R-:W-:Y:S01]  /*4040*/  IADD3.X R8, PT, PT, R8, UR23, RZ, P0, !PT ;  /* 0x0000001708087c10 */ /* 0x000fe200087fe4ff */
[----:B------:R-:W-:-:S05]  /*4050*/  UIADD3 UR17, UP2, UPT, UR4, UR17, URZ ;  /* 0x0000001104117290 */ /* 0x000fca000ff5e0ff */
[----:B------:R-:W-:Y:S01]  /*4060*/  HMMA.16816.F32 R48, R16, R34, R48 ;  /* 0x000000221030723c */ /* 0x000fe20000001830 */
[----:B------:R-:W-:Y:S01]  /*4070*/  UIADD3 UR15, UP3, UPT, UR4, UR15, URZ ;  /* 0x0000000f040f7290 */ /* 0x000fe2000ff7e0ff */
[----:B------:R-:W-:Y:S01]  /*4080*/  IADD3.X R15, PT, PT, R15, UR23, RZ, P1, !PT ;  /* 0x000000170f0f7c10 */ /* 0x000fe20008ffe4ff */
[----:B------:R-:W-:-:S05]  /*4090*/  UIADD3 UR13, UP4, UPT, UR4, UR13, URZ ;  /* 0x0000000d040d7290 */ /* 0x000fca000ff9e0ff */
[----:B------:R-:W-:Y:S01]  /*40a0*/  HMMA.16816.F32 R60, R16, R20, R60 ;  /* 0x00000014103c723c */ /* 0x000fe2000000183c */
[----:B------:R-:W-:-:S07]  /*40b0*/  UIADD3 UR11, UP5, UPT, UR4, UR11, URZ ;  /* 0x0000000b040b7290 */ /* 0x000fce000ffbe0ff */
[----:B------:R-:W-:Y:S01]  /*40c0*/  HMMA.16816.F32 R24, R16, R22, R24 ;  /* 0x000000161018723c */ /* 0x000fe20000001818 */
[----:B------:R-:W-:Y:S01]  /*40d0*/  IMAD.U32 R16, RZ, RZ, UR10 ;  /* 0x0000000aff107e24 */ /* 0x000fe2000f8e00ff */
[----:B------:R-:W-:-:S04]  /*40e0*/  UIADD3.X UR20, UPT, UPT, UR23, UR20, URZ, UP1, !UPT ;  /* 0x0000001417147290 */ /* 0x000fc80008ffe4ff */
[----:B------:R-:W-:Y:S01]  /*40f0*/  LEA.HI.X.SX32 R7, R16, R7, 0x1, P2 ;  /* 0x0000000710077211 */ /* 0x000fe200010f0eff */
[----:B------:R-:W-:Y:S02]  /*4100*/  UIADD3.X UR18, UPT, UPT, UR23, UR18, URZ, UP2, !UPT ;  /* 0x0000001217127290 */ /* 0x000fe400097fe4ff */
[----:B------:R-:W-:Y:S02]  /*4110*/  UIADD3.X UR16, UPT, UPT, UR23, UR16, URZ, UP3, !UPT ;  /* 0x0000001017107290 */ /* 0x000fe40009ffe4ff */
[----:B------:R-:W-:Y:S02]  /*4120*/  UIADD3.X UR14, UPT, UPT, UR23, UR14, URZ, UP4, !UPT ;  /* 0x0000000e170e7290 */ /* 0x000fe4000a7fe4ff */
[----:B------:R-:W-:Y:S02]  /*4130*/  UIADD3.X UR12, UPT, UPT, UR23, UR12, URZ, UP5, !UPT ;  /* 0x0000000c170c7290 */ /* 0x000fe4000affe4ff */
[----:B------:R-:W-:Y:S01]  /*4140*/  UIADD3 UR7, UPT, UPT, UR7, -0x40, URZ ;  /* 0xffffffc007077890 */ /* 0x000fe2000fffe0ff */
[----:B0-----:R-:W-:Y:S11]  /*4150*/  BRA.U UP0, `(.L_x_2) ;  /* 0xffffffd500fc7547 */ /* 0x001ff6000b83ffff */
.L_x_1:
[----:B------:R-:W2:Y:S01]  /*4160*/  LDL.LU R17, [R1+0x8] ;  /* 0x0000080001117983 */ /* 0x000ea20000300800 */
[----:B------:R-:W1:Y:S01]  /*4170*/  S2R R22, SR_TID.X ;  /* 0x0000000000167919 */ /* 0x000e620000002100 */
[----:B------:R-:W-:Y:S01]  /*4180*/  F2FP.SATFINITE.E5M2.F32.PACK_AB_MERGE_C R40, R41, R40, RZ ;  /* 0x000000282928723e */ /* 0x000fe200048060ff */
[----:B------:R-:W3:Y:S01]  /*4190*/  LDCU UR4, c[0x0][0x3b4] ;  /* 0x00007680ff0477ac */ /* 0x000ee20008000800 */
[----:B------:R-:W4:Y:S01]  /*41a0*/  LDL.LU R16, [R1+0x4] ;  /* 0x0000040001107983 */ /* 0x000f220000300800 */
[----:B------:R-:W-:Y:S01]  /*41b0*/  F2FP.SATFINITE.E5M2.F32.PACK_AB_MERGE_C R52, R53, R52, RZ ;  /* 0x000000343534723e */ /* 0x000fe200048060ff */
[----:B------:R-:W0:Y:S01]  /*41c0*/  LDCU.128 UR12, c[0x0][0x390] ;  /* 0x00007200ff0c77ac */ /* 0x000e220008000c00 */
[----:B------:R-:W-:Y:S01]  /*41d0*/  F2FP.SATFINITE.E5M2.F32.PACK_AB_MERGE_C R56, R57, R56, RZ ;  /* 0x000000383938723e */ /* 0x000fe200048060ff */
[----:B------:R-:W3:Y:S01]  /*41e0*/  LDL.LU R20, [R1] ;  /* 0x0000000001147983 */ /* 0x000ee20000300800 */
[----:B------:R-:W-:Y:S02]  /*41f0*/  LOP3.LUT R40, R40, 0xffff, RZ, 0xc0, !PT ;  /* 0x0000ffff28287812 */ /* 0x000fe400078ec0ff */
[----:B------:R-:W-:Y:S01]  /*4200*/  LOP3.LUT R56, R56, 0xffff, RZ, 0xc0, !PT ;  /* 0x0000ffff38387812 */ /* 0x000fe200078ec0ff */
[----:B------:R-:W0:Y:S01]  /*4210*/  S2R R14, SR_TID.X ;  /* 0x00000000000e7919 */ /* 0x000e220000002100 */
[----:B------:R-:W-:-:S02]  /*4220*/  LOP3.LUT R11, R52, 0xffff, RZ, 0xc0, !PT ;  /* 0x0000ffff340b7812 */ /* 0x000fc400078ec0ff */
[----:B------:R-:W-:Y:S02]  /*4230*/  F2FP.SATFINITE.E5M2.F32.PACK_AB_MERGE_C R44, R45, R44, RZ ;  /* 0x0000002c2d2c723e */ /* 0x000fe400048060ff */
[----:B------:R-:W-:Y:S02]  /*4240*/  F2FP.SATFINITE.E5M2.F32.PACK_AB_MERGE_C R48, R49, R48, RZ ;  /* 0x000000303130723e */ /* 0x000fe400048060ff */
[----:B------:R-:W-:Y:S02]  /*4250*/  F2FP.SATFINITE.E5M2.F32.PACK_AB_MERGE_C R60, R61, R60, RZ ;  /* 0x0000003c3d3c723e */ /* 0x000fe400048060ff */
[----:B------:R-:W-:Y:S02]  /*4260*/  PRMT R7, R56, 0x3340, R1 ;  /* 0x0000334038077816 */ /* 0x000fe40000000001 */
[----:B------:R-:W-:Y:S02]  /*4270*/  F2FP.SATFINITE.E5M2.F32.PACK_AB_MERGE_C R42, R43, R42, RZ ;  /* 0x0000002a2b2a723e */ /* 0x000fe400048060ff */
[----:B------:R-:W-:-:S02]  /*4280*/  F2FP.SATFINITE.E5M2.F32.PACK_AB_MERGE_C R54, R55, R54, RZ ;  /* 0x000000363736723e */ /* 0x000fc400048060ff */
[----:B------:R-:W-:Y:S02]  /*4290*/  F2FP.SATFINITE.E5M2.F32.PACK_AB_MERGE_C R58, R59, R58, RZ ;  /* 0x0000003a3b3a723e */ /* 0x000fe400048060ff */
[----:B------:R-:W-:Y:S02]  /*42a0*/  F2FP.SATFINITE.E5M2.F32.PACK_AB_MERGE_C R46, R47, R46, RZ ;  /* 0x0000002e2f2e723e */ /* 0x000fe400048060ff */
[----:B------:R-:W-:Y:S01]  /*42b0*/  F2FP.SATFINITE.E5M2.F32.PACK_AB_MERGE_C R50, R51, R50, RZ ;  /* 0x000000323332723e */ /* 0x000fe200048060ff */
[C---:B-1----:R-:W-:Y:S01]  /*42c0*/  IMAD.SHL.U32 R0, R22.reuse, 0x200, RZ ;  /* 0x0000020016007824 */ /* 0x042fe200078e00ff */
[----:B------:R-:W-:Y:S01]  /*42d0*/  F2FP.SATFINITE.E5M2.F32.PACK_AB_MERGE_C R62, R63, R62, RZ ;  /* 0x0000003e3f3e723e */ /* 0x000fe200048060ff */
[----:B------:R-:W-:Y:S01]  /*42e0*/  IMAD.SHL.U32 R2, R22, 0x100, RZ ;  /* 0x0000010016027824 */ /* 0x000fe200078e00ff */
[----:B------:R-:W-:Y:S02]  /*42f0*/  F2FP.SATFINITE.E5M2.F32.PACK_AB_MERGE_C R64, R65, R64, RZ ;  /* 0x000000404140723e */ /* 0x000fe400048060ff */
[----:B------:R-:W-:-:S02]  /*4300*/  LOP3.LUT R0, R0, 0x1000, RZ, 0xc0, !PT ;  /* 0x0000100000007812 */ /* 0x000fc400078ec0ff */
[----:B------:R-:W-:Y:S02]  /*4310*/  LOP3.LUT R44, R44, 0xffff, RZ, 0xc0, !PT ;  /* 0x0000ffff2c2c7812 */ /* 0x000fe400078ec0ff */
[----:B------:R-:W-:Y:S02]  /*4320*/  LOP3.LUT R23, R48, 0xffff, RZ, 0xc0, !PT ;  /* 0x0000ffff30177812 */ /* 0x000fe400078ec0ff */
[----:B------:R-:W-:Y:S02]  /*4330*/  LOP3.LUT R60, R60, 0xffff, RZ, 0xc0, !PT ;  /* 0x0000ffff3c3c7812 */ /* 0x000fe400078ec0ff */
[----:B------:R-:W-:Y:S02]  /*4340*/  LOP3.LUT R42, R42, 0xffff, RZ, 0xc0, !PT ;  /* 0x0000ffff2a2a7812 */ /* 0x000fe400078ec0ff */
[----:B------:R-:W-:Y:S02]  /*4350*/  LOP3.LUT R21, R54, 0xffff, RZ, 0xc0, !PT ;  /* 0x0000ffff36157812 */ /* 0x000fe400078ec0ff */
[----:B------:R-:W-:-:S02]  /*4360*/  LOP3.LUT R58, R58, 0xffff, RZ, 0xc0, !PT ;  /* 0x0000ffff3a3a7812 */ /* 0x000fc400078ec0ff */
[----:B------:R-:W-:Y:S02]  /*4370*/  PRMT R8, R44, 0x3340, R23 ;  /* 0x000033402c087816 */ /* 0x000fe40000000017 */
[----:B------:R-:W-:Y:S02]  /*4380*/  F2FP.SATFINITE.E5M2.F32.PACK_AB_MERGE_C R24, R25, R24, RZ ;  /* 0x000000181918723e */ /* 0x000fe400048060ff */
[----:B------:R-:W-:Y:S02]  /*4390*/  LOP3.LUT R46, R46, 0xffff, RZ, 0xc0, !PT ;  /* 0x0000ffff2e2e7812 */ /* 0x000fe400078ec0ff */
[----:B------:R-:W-:Y:S02]  /*43a0*/  LOP3.LUT R25, R50, 0xffff, RZ, 0xc0, !PT ;  /* 0x0000ffff32197812 */ /* 0x000fe400078ec0ff */
[----:B------:R-:W-:Y:S02]  /*43b0*/  LOP3.LUT R62, R62, 0xffff, RZ, 0xc0, !PT ;  /* 0x0000ffff3e3e7812 */ /* 0x000fe400078ec0ff */
[----:B------:R-:W-:-:S02]  /*43c0*/  PRMT R10, R46, 0x3340, R25 ;  /* 0x000033402e0a7816 */ /* 0x000fc40000000019 */
[----:B------:R-:W-:Y:S02]  /*43d0*/  PRMT R15, R62, 0x3340, R1 ;  /* 0x000033403e0f7816 */ /* 0x000fe40000000001 */
[----:B------:R-:W-:Y:S02]  /*43e0*/  F2FP.SATFINITE.E5M2.F32.PACK_AB_MERGE_C R66, R67, R66, RZ ;  /* 0x000000424342723e */ /* 0x000fe400048060ff */
[----:B------:R-:W-:Y:S02]  /*43f0*/  PRMT R19, R10, 0x5410, R15 ;  /* 0x000054100a137816 */ /* 0x000fe4000000000f */
[----:B------:R-:W-:Y:S02]  /*4400*/  F2FP.SATFINITE.E5M2.F32.PACK_AB_MERGE_C R26, R27, R26, RZ ;  /* 0x0000001a1b1a723e */ /* 0x000fe400048060ff */
[----:B------:R-:W-:Y:S02]  /*4410*/  LOP3.LUT R64, R64, 0xffff, RZ, 0xc0, !PT ;  /* 0x0000ffff40407812 */ /* 0x000fe400078ec0ff */
[----:B------:R-:W-:-:S02]  /*4420*/  LOP3.LUT R66, R66, 0xffff, RZ, 0xc0, !PT ;  /* 0x0000ffff42427812 */ /* 0x000fc400078ec0ff */
[----:B------:R-:W-:Y:S02]  /*4430*/  LOP3.LUT R24, R24, 0xffff, RZ, 0xc0, !PT ;  /* 0x0000ffff18187812 */ /* 0x000fe400078ec0ff */
[----:B------:R-:W-:-:S04]  /*4440*/  LOP3.LUT R26, R26, 0xffff, RZ, 0xc0, !PT ;  /* 0x0000ffff1a1a7812 */ /* 0x000fc800078ec0ff */
[----:B------:R-:W-:Y:S01]  /*4450*/  PRMT R18, R19, 0x4210, R26 ;  /* 0x0000421013127816 */ /* 0x000fe2000000001a */
[----:B------:R-:W-:Y:S01]  /*4460*/  BAR.SYNC.DEFER_BLOCKING 0x0 ;  /* 0x0000000000007b1d */ /* 0x000fe20000010000 */
[----:B--2---:R-:W-:-:S04]  /*4470*/  LOP3.LUT R3, R17, 0x80, RZ, 0xc0, !PT ;  /* 0x0000008011037812 */ /* 0x004fc800078ec0ff */
[----:B------:R-:W-:Y:S02]  /*4480*/  IADD3 R4, PT, PT, R3, UR5, R0 ;  /* 0x0000000503047c10 */ /* 0x000fe4000fffe000 */
[----:B------:R-:W-:Y:S02]  /*4490*/  LOP3.LUT R3, R2, 0x2000, RZ, 0xc0, !PT ;  /* 0x0000200002037812 */ /* 0x000fe400078ec0ff */
[----:B----4-:R-:W-:Y:S02]  /*44a0*/  LOP3.LUT R0, R16, 0x70, RZ, 0xc0, !PT ;  /* 0x0000007010007812 */ /* 0x010fe400078ec0ff */
[----:B------:R-:W-:Y:S02]  /*44b0*/  PRMT R2, R40, 0x3340, R11 ;  /* 0x0000334028027816 */ /* 0x000fe4000000000b */
[----:B------:R-:W-:Y:S02]  /*44c0*/  IADD3 R5, PT, PT, R0, R4, R3 ;  /* 0x0000000400057210 */ /* 0x000fe40007ffe003 */
[----:B------:R-:W-:-:S02]  /*44d0*/  PRMT R9, R2, 0x5410, R7 ;  /* 0x0000541002097816 */ /* 0x000fc40000000007 */
[----:B------:R-:W-:Y:S02]  /*44e0*/  SHF.R.U32.HI R0, RZ, 0x8, R40 ;  /* 0x00000008ff007819 */ /* 0x000fe40000011628 */
[----:B------:R-:W-:Y:S02]  /*44f0*/  SHF.R.U32.HI R2, RZ, 0x8, R11 ;  /* 0x00000008ff027819 */ /* 0x000fe4000001160b */
[--C-:B------:R-:W-:Y:S02]  /*4500*/  PRMT R11, R60, 0x3340, R1.reuse ;  /* 0x000033403c0b7816 */ /* 0x100fe40000000001 */
[----:B------:R-:W-:Y:S02]  /*4510*/  LOP3.LUT R2, R2, 0xffff, RZ, 0xc0, !PT ;  /* 0x0000ffff02027812 */ /* 0x000fe400078ec0ff */
[----:B------:R-:W-:Y:S02]  /*4520*/  LOP3.LUT R3, R0, 0xffff, RZ, 0xc0, !PT ;  /* 0x0000ffff00037812 */ /* 0x000fe400078ec0ff */
[----:B------:R-:W-:-:S02]  /*4530*/  PRMT R7, R58, 0x3340, R1 ;  /* 0x000033403a077816 */ /* 0x000fc40000000001 */
[----:B------:R-:W-:Y:S02]  /*4540*/  PRMT R4, R42, 0x3340, R21 ;  /* 0x000033402a047816 */ /* 0x000fe40000000015 */
[----:B------:R-:W-:Y:S02]  /*4550*/  PRMT R17, R8, 0x5410, R11 ;  /* 0x0000541008117816 */ /* 0x000fe4000000000b */
[----:B------:R-:W-:Y:S02]  /*4560*/  PRMT R8, R3, 0x3340, R2 ;  /* 0x0000334003087816 */ /* 0x000fe40000000002 */
[----:B------:R-:W-:Y:S02]  /*4570*/  SHF.R.U32.HI R0, RZ, 0x8, R42 ;  /* 0x00000008ff007819 */ /* 0x000fe4000001162a */
[----:B------:R-:W-:Y:S02]  /*4580*/  SHF.R.U32.HI R2, RZ, 0x8, R21 ;  /* 0x00000008ff027819 */ /* 0x000fe40000011615 */
[----:B------:R-:W-:-:S02]  /*4590*/  PRMT R13, R4, 0x5410, R7 ;  /* 0x00005410040d7816 */ /* 0x000fc40000000007 */
[----:B------:R-:W-:Y:S02]  /*45a0*/  SHF.R.U32.HI R3, RZ, 0x8, R56 ;  /* 0x00000008ff037819 */ /* 0x000fe40000011638 */
[----:B------:R-:W-:Y:S02]  /*45b0*/  SHF.R.U32.HI R4, RZ, 0x8, R58 ;  /* 0x00000008ff047819 */ /* 0x000fe4000001163a */
[----:B------:R-:W-:Y:S02]  /*45c0*/  LOP3.LUT R7, R0, 0xffff, RZ, 0xc0, !PT ;  /* 0x0000ffff00077812 */ /* 0x000fe400078ec0ff */
[----:B------:R-:W-:Y:S02]  /*45d0*/  LOP3.LUT R2, R2, 0xffff, RZ, 0xc0, !PT ;  /* 0x0000ffff02027812 */ /* 0x000fe400078ec0ff */
[----:B0-----:R-:W-:Y:S02]  /*45e0*/  LOP3.LUT R0, R14, 0x1c0, RZ, 0xc0, !PT ;  /* 0x000001c00e007812 */ /* 0x001fe400078ec0ff */
[----:B------:R-:W-:-:S02]  /*45f0*/  LOP3.LUT R3, R3, 0xffff, RZ, 0xc0, !PT ;  /* 0x0000ffff03037812 */ /* 0x000fc400078ec0ff */
[----:B------:R-:W-:Y:S02]  /*4600*/  LOP3.LUT R4, R4, 0xffff, RZ, 0xc0, !PT ;  /* 0x0000ffff04047812 */ /* 0x000fe400078ec0ff */
[----:B------:R-:W-:Y:S01]  /*4610*/  PRMT R10, R7, 0x3340, R2 ;  /* 0x00003340070a7816 */ /* 0x000fe20000000002 */
[----:B------:R-:W-:Y:S01]  /*4620*/  IMAD R7, R0, 0x4, R5 ;  /* 0x0000000400077824 */ /* 0x000fe200078e0205 */
[----:B------:R-:W-:Y:S02]  /*4630*/  PRMT R11, R3, 0x3340, R6 ;  /* 0x00003340030b7816 */ /* 0x000fe40000000006 */
[----:B------:R-:W-:Y:S02]  /*4640*/  PRMT R15, R4, 0x3340, R1 ;  /* 0x00003340040f7816 */ /* 0x000fe40000000001 */
[----:B------:R-:W-:Y:S02]  /*4650*/  SHF.R.U32.HI R0, RZ, 0x8, R44 ;  /* 0x00000008ff007819 */ /* 0x000fe4000001162c */
[----:B------:R-:W-:-:S02]  /*4660*/  SHF.R.U32.HI R3, RZ, 0x8, R23 ;  /* 0x00000008ff037819 */ /* 0x000fc40000011617 */
[----:B------:R-:W-:Y:S02]  /*4670*/  SHF.R.U32.HI R5, RZ, 0x8, R60 ;  /* 0x00000008ff057819 */ /* 0x000fe4000001163c */
[----:B------:R-:W-:Y:S02]  /*4680*/  SHF.R.U32.HI R2, RZ, 0x8, R46 ;  /* 0x00000008ff027819 */ /* 0x000fe4000001162e */
[----:B------:R-:W-:Y:S02]  /*4690*/  SHF.R.U32.HI R4, RZ, 0x8, R25 ;  /* 0x00000008ff047819 */ /* 0x000fe40000011619 */
[----:B------:R-:W-:Y:S02]  /*46a0*/  SHF.R.U32.HI R6, RZ, 0x8, R62 ;  /* 0x00000008ff067819 */ /* 0x000fe4000001163e */
[----:B------:R-:W-:Y:S02]  /*46b0*/  LOP3.LUT R3, R3, 0xffff, RZ, 0xc0, !PT ;  /* 0x0000ffff03037812 */ /* 0x000fe400078ec0ff */
[----:B------:R-:W-:-:S02]  /*46c0*/  LOP3.LUT R0, R0, 0xffff, RZ, 0xc0, !PT ;  /* 0x0000ffff00007812 */ /* 0x000fc400078ec0ff */
[----:B------:R-:W-:Y:S02]  /*46d0*/  LOP3.LUT R5, R5, 0xffff, RZ, 0xc0, !PT ;  /* 0x0000ffff05057812 */ /* 0x000fe400078ec0ff */
[----:B------:R-:W-:Y:S02]  /*46e0*/  LOP3.LUT R4, R4, 0xffff, RZ, 0xc0, !PT ;  /* 0x0000ffff04047812 */ /* 0x000fe400078ec0ff */
[----:B------:R-:W-:Y:S02]  /*46f0*/  LOP3.LUT R21, R2, 0xffff, RZ, 0xc0, !PT ;  /* 0x0000ffff02157812 */ /* 0x000fe400078ec0ff */
[----:B------:R-:W-:Y:S02]  /*4700*/  LOP3.LUT R6, R6, 0xffff, RZ, 0xc0, !PT ;  /* 0x0000ffff06067812 */ /* 0x000fe400078ec0ff */
[----:B------:R-:W-:Y:S02]  /*4710*/  PRMT R0, R0, 0x3340, R3 ;  /* 0x0000334000007816 */ /* 0x000fe40000000003 */
[----:B------:R-:W-:-:S02]  /*4720*/  PRMT R5, R5, 0x3340, R12 ;  /* 0x0000334005057816 */ /* 0x000fc4000000000c */
[----:B------:R-:W-:Y:S02]  /*4730*/  PRMT R4, R21, 0x3340, R4 ;  /* 0x0000334015047816 */ /* 0x000fe40000000004 */
[----:B------:R-:W-:Y:S02]  /*4740*/  PRMT R3, R6, 0x3340, R1 ;  /* 0x0000334006037816 */ /* 0x000fe40000000001 */
[----:B------:R-:W-:Y:S02]  /*4750*/  PRMT R11, R8, 0x5410, R11 ;  /* 0x00005410080b7816 */ /* 0x000fe4000000000b */
[----:B------:R-:W-:Y:S02]  /*4760*/  PRMT R15, R10, 0x5410, R15 ;  /* 0x000054100a0f7816 */ /* 0x000fe4000000000f */
[----:B------:R-:W-:Y:S02]  /*4770*/  PRMT R5, R0, 0x5410, R5 ;  /* 0x0000541000057816 */ /* 0x000fe40000000005 */
[----:B------:R-:W-:-:S02]  /*4780*/  PRMT R3, R4, 0x5410, R3 ;  /* 0x0000541004037816 */ /* 0x000fc40000000003 */
[--C-:B------:R-:W-:Y:S02]  /*4790*/  PRMT R8, R9, 0x4210, R64.reuse ;  /* 0x0000421009087816 */ /* 0x100fe40000000040 */
[----:B------:R-:W-:Y:S02]  /*47a0*/  PRMT R9, R11, 0x5210, R64 ;  /* 0x000052100b097816 */ /* 0x000fe40000000040 */
[--C-:B------:R-:W-:Y:S02]  /*47b0*/  PRMT R10, R13, 0x4210, R66.reuse ;  /* 0x000042100d0a7816 */ /* 0x100fe40000000042 */
[----:B------:R-:W-:Y:S02]  /*47c0*/  PRMT R11, R15, 0x5210, R66 ;  /* 0x000052100f0b7816 */ /* 0x000fe40000000042 */
[--C-:B------:R-:W-:Y:S02]  /*47d0*/  PRMT R16, R17, 0x4210, R24.reuse ;  /* 0x0000421011107816 */ /* 0x100fe40000000018 */
[----:B------:R-:W-:-:S02]  /*47e0*/  PRMT R17, R5, 0x5210, R24 ;  /* 0x0000521005117816 */ /* 0x000fc40000000018 */
[----:B------:R-:W-:Y:S01]  /*47f0*/  PRMT R19, R3, 0x5210, R26 ;  /* 0x0000521003137816 */ /* 0x000fe2000000001a */
[----:B------:R-:W-:Y:S04]  /*4800*/  STSM.16.M88.4 [R7], R8 ;  /* 0x0000000807007844 */ /* 0x000fe80000000200 */
[----:B------:R0:W-:Y:S01]  /*4810*/  STSM.16.M88.4 [R7+0x800], R16 ;  /* 0x0008001007007844 */ /* 0x0001e20000000200 */
[----:B------:R-:W-:-:S04]  /*4820*/  LOP3.LUT R4, R14, 0x1ff, RZ, 0xc0, !PT ;  /* 0x000001ff0e047812 */ /* 0x000fc800078ec0ff */
[----:B------:R-:W-:Y:S01]  /*4830*/  LEA R4, R4, UR5, 0x4 ;  /* 0x0000000504047c11 */ /* 0x000fe2000f8e20ff */
[----:B------:R-:W-:Y:S01]  /*4840*/  BAR.SYNC.DEFER_BLOCKING 0x0 ;  /* 0x0000000000007b1d */ /* 0x000fe20000010000 */
[----:B---3--:R-:W-:-:S05]  /*4850*/  IMAD R23, R20, UR4, RZ ;  /* 0x0000000414177c24 */ /* 0x008fca000f8e02ff */
[----:B------:R-:W1:Y:S01]  /*4860*/  LDCU UR4, c[0x0][0x3b8] ;  /* 0x00007700ff0477ac */ /* 0x000e620008000800 */
[----:B------:R-:W-:Y:S01]  /*4870*/  SHF.R.U32.HI R46, RZ, 0x8, R22 ;  /* 0x00000008ff2e7819 */ /* 0x000fe20000011616 */
[----:B------:R-:W2:Y:S03]  /*4880*/  LDS.128 R8, [R4] ;  /* 0x0000000004087984 */ /* 0x000ea60000000c00 */
[----:B------:R-:W-:Y:S02]  /*4890*/  SGXT.U32 R46, R46, 0x1 ;  /* 0x000000012e2e781a */ /* 0x000fe40000000000 */
[----:B------:R-:W-:Y:S01]  /*48a0*/  ISETP.GE.AND P0, PT, R20, UR14, PT ;  /* 0x0000000e14007c0c */ /* 0x000fe2000bf06270 */
[----:B------:R-:W3:Y:S01]  /*48b0*/  LDS.128 R4, [R4+0x2000] ;  /* 0x0020000004047984 */ /* 0x000ee20000000c00 */
[C---:B-----5:R-:W-:Y:S02]  /*48c0*/  LOP3.LUT R22, R109.reuse, R46, RZ, 0xfc, !PT ;  /* 0x0000002e6d167212 */ /* 0x060fe400078efcff */
[----:B------:R-:W-:-:S02]  /*48d0*/  LOP3.LUT R13, R109, 0x2, R46, 0xfe, !PT ;  /* 0x000000026d0d7812 */ /* 0x000fc400078efe2e */
[----:B------:R-:W-:Y:S01]  /*48e0*/  IADD3 R3, P2, PT, R23, UR12, RZ ;  /* 0x0000000c17037c10 */ /* 0x000fe2000ff5e0ff */
[C---:B-1----:R-:W-:Y:S01]  /*48f0*/  IMAD R26, R22.reuse, UR4, RZ ;  /* 0x00000004161a7c24 */ /* 0x042fe2000f8e02ff */
[C---:B------:R-:W-:Y:S01]  /*4900*/  ISETP.LT.AND P4, PT, R13.reuse, UR15, !P0 ;  /* 0x0000000f0d007c0c */ /* 0x040fe2000c781270 */
[----:B------:R-:W-:Y:S01]  /*4910*/  IMAD R28, R13, UR4, RZ ;  /* 0x000000040d1c7c24 */ /* 0x000fe2000f8e02ff */
[----:B------:R-:W-:Y:S02]  /*4920*/  ISETP.LT.AND P1, PT, R22, UR15, !P0 ;  /* 0x0000000f16007c0c */ /* 0x000fe4000c721270 */
[----:B------:R-:W-:Y:S02]  /*4930*/  LEA.HI.X.SX32 R13, R23, UR13, 0x1, P2 ;  /* 0x0000000d170d7c11 */ /* 0x000fe400090f0eff */
[----:B------:R-:W-:Y:S02]  /*4940*/  IADD3 R22, P2, PT, R26, R3, RZ ;  /* 0x000000031a167210 */ /* 0x000fe40007f5e0ff */
[----:B------:R-:W-:-:S02]  /*4950*/  LOP3.LUT R2, R109, 0x3e, R46, 0xfe, !PT ;  /* 0x0000003e6d027812 */ /* 0x000fc400078efe2e */
[----:B------:R-:W-:Y:S02]  /*4960*/  LEA.HI.X.SX32 R23, R26, R13, 0x1, P2 ;  /* 0x0000000d1a177211 */ /* 0x000fe400010f0eff */
[C-C-:B------:R-:W-:Y:S02]  /*4970*/  LOP3.LUT R0, R109.reuse, 0x3c, R46.reuse, 0xfe, !PT ;  /* 0x0000003c6d007812 */ /* 0x140fe400078efe2e */
[C-C-:B------:R-:W-:Y:S02]  /*4980*/  LOP3.LUT R12, R109.reuse, 0x3a, R46.reuse, 0xfe, !PT ;  /* 0x0000003a6d0c7812 */ /* 0x140fe400078efe2e */
[C-C-:B------:R-:W-:Y:S02]  /*4990*/  LOP3.LUT R14, R109.reuse, 0x38, R46.reuse, 0xfe, !PT ;  /* 0x000000386d0e7812 */ /* 0x140fe400078efe2e */
[C-C-:B------:R-:W-:Y:S02]  /*49a0*/  LOP3.LUT R15, R109.reuse, 0x36, R46.reuse, 0xfe, !PT ;  /* 0x000000366d0f7812 */ /* 0x140fe400078efe2e */
[----:B0-----:R-:W-:-:S02]  /*49b0*/  LOP3.LUT R16, R109, 0x34, R46, 0xfe, !PT ;  /* 0x000000346d107812 */ /* 0x001fc400078efe2e */
[C-C-:B------:R-:W-:Y:S02]  /*49c0*/  LOP3.LUT R17, R109.reuse, 0x32, R46.reuse, 0xfe, !PT ;  /* 0x000000326d117812 */ /* 0x140fe400078efe2e */
[C-C-:B------:R-:W-:Y:S02]  /*49d0*/  LOP3.LUT R18, R109.reuse, 0x30, R46.reuse, 0xfe, !PT ;  /* 0x000000306d127812 */ /* 0x140fe400078efe2e */
[C-C-:B------:R-:W-:Y:S02]  /*49e0*/  LOP3.LUT R19, R109.reuse, 0x2e, R46.reuse, 0xfe, !PT ;  /* 0x0000002e6d137812 */ /* 0x140fe400078efe2e */
[C-C-:B------:R-:W-:Y:S02]  /*49f0*/  LOP3.LUT R20, R109.reuse, 0x2c, R46.reuse, 0xfe, !PT ;  /* 0x0000002c6d147812 */ /* 0x140fe400078efe2e */
[C-C-:B------:R-:W-:Y:S02]  /*4a00*/  LOP3.LUT R21, R109.reuse, 0x2a, R46.reuse, 0xfe, !PT ;  /* 0x0000002a6d157812 */ /* 0x140fe400078efe2e */
[----:B------:R-:W-:-:S02]  /*4a10*/  LOP3.LUT R30, R109, 0x28, R46, 0xfe, !PT ;  /* 0x000000286d1e7812 */ /* 0x000fc400078efe2e */
        /* <DEDUP_REMOVED lines=16> */
[----:B------:R-:W-:Y:S02]  /*4b20*/  IADD3 R24, P3, PT, R28, R3, RZ ;  /* 0x000000031c187210 */ /* 0x000fe40007f7e0ff */
[----:B------:R-:W-:-:S02]  /*4b30*/  LOP3.LUT R26, R109, 0x6, R46, 0xfe, !PT ;  /* 0x000000066d1a7812 */ /* 0x000fc400078efe2e */
[----:B------:R-:W-:Y:S02]  /*4b40*/  LOP3.LUT R109, R109, 0x4, R46, 0xfe, !PT ;  /* 0x000000046d6d7812 */ /* 0x000fe400078efe2e */
[----:B--2---:R-:W-:Y:S02]  /*4b50*/  PRMT R47, R8, 0x7770, RZ ;  /* 0x00007770082f7816 */ /* 0x004fe400000000ff */
[----:B------:R-:W-:Y:S02]  /*4b60*/  LEA.HI.X.SX32 R25, R28, R13, 0x1, P3 ;  /* 0x0000000d1c197211 */ /* 0x000fe400018f0eff */
[----:B------:R-:W-:Y:S01]  /*4b70*/  PRMT R45, R9, 0x7770, RZ ;  /* 0x00007770092d7816 */ /* 0x000fe200000000ff */
[C---:B------:R-:W-:Y:S01]  /*4b80*/  IMAD R46, R109.reuse, UR4, RZ ;  /* 0x000000046d2e7c24 */ /* 0x040fe2000f8e02ff */
[----:B------:R-:W-:Y:S01]  /*4b90*/  ISETP.LT.AND P2, PT, R109, UR15, !P0 ;  /* 0x0000000f6d007c0c */ /* 0x000fe2000c741270 */
[----:B------:R0:W-:Y:S01]  /*4ba0*/  @P1 STG.E.U8 desc[UR8][R22.64], R47 ;  /* 0x0000002f16001986 */ /* 0x0001e2000c101108 */
[----:B------:R-:W-:-:S03]  /*4bb0*/  IMAD R48, R26, UR4, RZ ;  /* 0x000000041a307c24 */ /* 0x000fc6000f8e02ff */
[----:B------:R1:W-:Y:S01]  /*4bc0*/  @P4 STG.E.U8 desc[UR8][R24.64], R45 ;  /* 0x0000002d18004986 */ /* 0x0003e2000c101108 */
[----:B------:R-:W-:Y:S02]  /*4bd0*/  ISETP.LT.AND P4, PT, R26, UR15, !P0 ;  /* 0x0000000f1a007c0c */ /* 0x000fe4000c781270 */
[C---:B------:R-:W-:Y:S01]  /*4be0*/  IADD3 R26, P6, PT, R46.reuse, R3, RZ ;  /* 0x000000032e1a7210 */ /* 0x040fe20007fde0ff */
[C---:B------:R-:W-:Y:S01]  /*4bf0*/  IMAD R50, R27.reuse, UR4, RZ ;  /* 0x000000041b327c24 */ /* 0x040fe2000f8e02ff */
[----:B------:R-:W-:Y:S02]  /*4c00*/  ISETP.LT.AND P3, PT, R27, UR15, !P0 ;  /* 0x0000000f1b007c0c */ /* 0x000fe4000c761270 */
[----:B------:R-:W-:Y:S01]  /*4c10*/  LEA.HI.X.SX32 R27, R46, R13, 0x1, P6 ;  /* 0x0000000d2e1b7211 */ /* 0x000fe200030f0eff */
[----:B------:R-:W-:Y:S01]  /*4c20*/  IMAD R46, R29, UR4, RZ ;  /* 0x000000041d2e7c24 */ /* 0x000fe2000f8e02ff */
[----:B0-----:R-:W-:-:S05]  /*4c30*/  PRMT R47, R10, 0x7770, RZ ;  /* 0x000077700a2f7816 */ /* 0x001fca00000000ff */
[----:B------:R0:W-:Y:S01]  /*4c40*/  @P2 STG.E.U8 desc[UR8][R26.64], R47 ;  /* 0x0000002f1a002986 */ /* 0x0001e2000c101108 */
[C---:B-1----:R-:W-:Y:S02]  /*4c50*/  IADD3 R24, P2, PT, R46.reuse, R3, RZ ;  /* 0x000000032e187210 */ /* 0x042fe40007f5e0ff */
[----:B------:R-:W-:Y:S02]  /*4c60*/  ISETP.LT.AND P1, PT, R29, UR15, !P0 ;  /* 0x0000000f1d007c0c */ /* 0x000fe4000c721270 */
[----:B------:R-:W-:Y:S02]  /*4c70*/  LEA.HI.X.SX32 R25, R46, R13, 0x1, P2 ;  /* 0x0000000d2e197211 */ /* 0x000fe400010f0eff */
[C---:B------:R-:W-:Y:S01]  /*4c80*/  ISETP.LT.AND P2, PT, R44.reuse, UR15, !P0 ;  /* 0x0000000f2c007c0c */ /* 0x040fe2000c741270 */
[----:B------:R-:W-:Y:S01]  /*4c90*/  IMAD R44, R44, UR4, RZ ;  /* 0x000000042c2c7c24 */ /* 0x000fe2000f8e02ff */
[-C--:B------:R-:W-:Y:S02]  /*4ca0*/  IADD3 R22, P6, PT, R50, R3.reuse, RZ ;  /* 0x0000000332167210 */ /* 0x080fe40007fde0ff */
[----:B------:R-:W-:-:S02]  /*4cb0*/  IADD3 R28, P5, PT, R48, R3, RZ ;  /* 0x00000003301c7210 */ /* 0x000fc40007fbe0ff */
[----:B------:R-:W-:Y:S02]  /*4cc0*/  LEA.HI.X.SX32 R23, R50, R13, 0x1, P6 ;  /* 0x0000000d32177211 */ /* 0x000fe400030f0eff */
[----:B0-----:R-:W-:Y:S02]  /*4cd0*/  IADD3 R26, P6, PT, R44, R3, RZ ;  /* 0x000000032c1a7210 */ /* 0x001fe40007fde0ff */
[----:B------:R-:W-:Y:S02]  /*4ce0*/  LEA.HI.X.SX32 R29, R48, R13, 0x1, P5 ;  /* 0x0000000d301d7211 */ /* 0x000fe400028f0eff */
[----:B------:R-:W-:Y:S02]  /*4cf0*/  PRMT R45, R11, 0x7770, RZ ;  /* 0x000077700b2d7816 */ /* 0x000fe400000000ff */
[----:B---3--:R-:W-:Y:S02]  /*4d00*/  PRMT R51, R4, 0x7770, RZ ;  /* 0x0000777004337816 */ /* 0x008fe400000000ff */
[----:B------:R-:W-:-:S02]  /*4d10*/  PRMT R49, R5, 0x7770, RZ ;  /* 0x0000777005317816 */ /* 0x000fc400000000ff */
[----:B------:R-:W-:Y:S01]  /*4d20*/  LEA.HI.X.SX32 R27, R44, R13, 0x1, P6 ;  /* 0x0000000d2c1b7211 */ /* 0x000fe200030f0eff */
[----:B------:R-:W-:Y:S01]  /*4d30*/  IMAD R44, R41, UR4, RZ ;  /* 0x00000004292c7c24 */ /* 0x000fe2000f8e02ff */
[----:B------:R-:W-:Y:S01]  /*4d40*/  PRMT R47, R6, 0x7770, RZ ;  /* 0x00007770062f7816 */ /* 0x000fe200000000ff */
[----:B------:R0:W-:Y:S01]  /*4d50*/  @P4 STG.E.U8 desc[UR8][R28.64], R45 ;  /* 0x0000002d1c004986 */ /* 0x0001e2000c101108 */
[----:B------:R-:W-:-:S03]  /*4d60*/  IMAD R46, R43, UR4, RZ ;  /* 0x000000042b2e7c24 */ /* 0x000fc6000f8e02ff */
[----:B------:R-:W-:Y:S01]  /*4d70*/  @P3 STG.E.U8 desc[UR8][R22.64], R51 ;  /* 0x0000003316003986 */ /* 0x000fe2000c101108 */
[----:B------:R-:W-:-:S03]  /*4d80*/  ISETP.LT.AND P4, PT, R43, UR15, !P0 ;  /* 0x0000000f2b007c0c */ /* 0x000fc6000c781270 */
[----:B------:R1:W-:Y:S01]  /*4d90*/  @P1 STG.E.U8 desc[UR8][R24.64], R49 ;  /* 0x0000003118001986 */ /* 0x0003e2000c101108 */
[C---:B------:R-:W-:Y:S01]  /*4da0*/  ISETP.LT.AND P3, PT, R42.reuse, UR15, !P0 ;  /* 0x0000000f2a007c0c */ /* 0x040fe2000c761270 */
[----:B------:R-:W-:Y:S02]  /*4db0*/  IMAD R42, R42, UR4, RZ ;  /* 0x000000042a2a7c24 */ /* 0x000fe4000f8e02ff */
[----:B------:R2:W-:Y:S01]  /*4dc0*/  @P2 STG.E.U8 desc[UR8][R26.64], R47 ;  /* 0x0000002f1a002986 */ /* 0x0005e2000c101108 */
[-C--:B0-----:R-:W-:Y:S02]  /*4dd0*/  IADD3 R28, P5, PT, R46, R3.reuse, RZ ;  /* 0x000000032e1c7210 */ /* 0x081fe40007fbe0ff */
[C---:B-1----:R-:W-:Y:S02]  /*4de0*/  IADD3 R24, P2, PT, R44.reuse, R3, RZ ;  /* 0x000000032c187210 */ /* 0x042fe40007f5e0ff */
[----:B------:R-:W-:Y:S02]  /*4df0*/  ISETP.LT.AND P1, PT, R41, UR15, !P0 ;  /* 0x0000000f29007c0c */ /* 0x000fe4000c721270 */
[----:B------:R-:W-:-:S02]  /*4e00*/  LEA.HI.X.SX32 R25, R44, R13, 0x1, P2 ;  /* 0x0000000d2c197211 */ /* 0x000fc400010f0eff */
[C---:B------:R-:W-:Y:S01]  /*4e10*/  ISETP.LT.AND P2, PT, R40.reuse, UR15, !P0 ;  /* 0x0000000f28007c0c */ /* 0x040fe2000c741270 */
[----:B------:R-:W-:Y:S01]  /*4e20*/  IMAD R40, R40, UR4, RZ ;  /* 0x0000000428287c24 */ /* 0x000fe2000f8e02ff */
[----:B------:R-:W-:Y:S02]  /*4e30*/  IADD3 R22, P6, PT, R42, R3, RZ ;  /* 0x000000032a167210 */ /* 0x000fe40007fde0ff */
[-C--:B------:R-:W-:Y:S02]  /*4e40*/  LEA.HI.X.SX32 R29, R46, R13.reuse, 0x1, P5 ;  /* 0x0000000d2e1d7211 */ /* 0x080fe400028f0eff */
[----:B------:R-:W-:Y:S02]  /*4e50*/  PRMT R45, R7, 0x7770, RZ ;  /* 0x00007770072d7816 */ /* 0x000fe400000000ff */
[----:B------:R-:W-:Y:S02]  /*4e60*/  LEA.HI.X.SX32 R23, R42, R13, 0x1, P6 ;  /* 0x0000000d2a177211 */ /* 0x000fe400030f0eff */
[----:B--2---:R-:W-:Y:S01]  /*4e70*/  IADD3 R26, P6, PT, R40, R3, RZ ;  /* 0x00000003281a7210 */ /* 0x004fe20007fde0ff */
[----:B------:R-:W-:Y:S01]  /*4e80*/  @P4 STG.E.U8 desc[UR8][R28.64], R45 ;  /* 0x0000002d1c004986 */ /* 0x000fe2000c101108 */
[----:B------:R-:W-:Y:S01]  /*4e90*/  PRMT R43, R8, 0x7771, RZ ;  /* 0x00007771082b7816 */ /* 0x000fe200000000ff */
[----:B------:R-:W-:Y:S01]  /*4ea0*/  IMAD R42, R39, UR4, RZ ;  /* 0x00000004272a7c24 */ /* 0x000fe2000f8e02ff */
[----:B------:R-:W-:-:S02]  /*4eb0*/  PRMT R41, R9, 0x7771, RZ ;  /* 0x0000777109297816 */ /* 0x000fc400000000ff */
[----:B------:R-:W-:Y:S02]  /*4ec0*/  ISETP.LT.AND P4, PT, R39, UR15, !P0 ;  /* 0x0000000f27007c0c */ /* 0x000fe4000c781270 */
[----:B------:R-:W-:Y:S01]  /*4ed0*/  LEA.HI.X.SX32 R27, R40, R13, 0x1, P6 ;  /* 0x0000000d281b7211 */ /* 0x000fe200030f0eff */
[----:B------:R-:W-:Y:S01]  /*4ee0*/  IMAD R40, R37, UR4, RZ ;  /* 0x0000000425287c24 */ /* 0x000fe2000f8e02ff */
[----:B------:R-:W-:Y:S01]  /*4ef0*/  PRMT R39, R10, 0x7771, RZ ;  /* 0x000077710a277816 */ /* 0x000fe200000000ff */
[----:B------:R-:W-:Y:S01]  /*4f00*/  @P3 STG.E.U8 desc[UR8][R22.64], R43 ;  /* 0x0000002b16003986 */ /* 0x000fe2000c101108 */
[----:B------:R-:W-:-:S03]  /*4f10*/  ISETP.LT.AND P3, PT, R38, UR15, !P0 ;  /* 0x0000000f26007c0c */ /* 0x000fc6000c761270 */
[----:B------:R0:W-:Y:S01]  /*4f20*/  @P1 STG.E.U8 desc[UR8][R24.64], R41 ;  /* 0x0000002918001986 */ /* 0x0001e2000c101108 */
[----:B------:R-:W-:-:S03]  /*4f30*/  IMAD R38, R38, UR4, RZ ;  /* 0x0000000426267c24 */ /* 0x000fc6000f8e02ff */
[----:B------:R1:W-:Y:S01]  /*4f40*/  @P2 STG.E.U8 desc[UR8][R26.64], R39 ;  /* 0x000000271a002986 */ /* 0x0003e2000c101108 */
[----:B------:R-:W-:Y:S02]  /*4f50*/  ISETP.LT.AND P1, PT, R37, UR15, !P0 ;  /* 0x0000000f25007c0c */ /* 0x000fe4000c721270 */
[-C--:B0-----:R-:W-:Y:S02]  /*4f60*/  IADD3 R24, P2, PT, R40, R3.reuse, RZ ;  /* 0x0000000328187210 */ /* 0x081fe40007f5e0ff */
[----:B------:R-:W-:Y:S02]  /*4f70*/  IADD3 R22, P6, PT, R38, R3, RZ ;  /* 0x0000000326167210 */ /* 0x000fe40007fde0ff */
[----:B------:R-:W-:Y:S02]  /*4f80*/  LEA.HI.X.SX32 R25, R40, R13, 0x1, P2 ;  /* 0x0000000d28197211 */ /* 0x000fe400010f0eff */
[C---:B------:R-:W-:Y:S01]  /*4f90*/  ISETP.LT.AND P2, PT, R36.reuse, UR15, !P0 ;  /* 0x0000000f24007c0c */ /* 0x040fe2000c741270 */
[----:B------:R-:W-:Y:S01]  /*4fa0*/  IMAD R36, R36, UR4, RZ ;  /* 0x0000000424247c24 */ /* 0x000fe2000f8e02ff */
[----:B------:R-:W-:-:S02]  /*4fb0*/  IADD3 R28, P5, PT, R42, R3, RZ ;  /* 0x000000032a1c7210 */ /* 0x000fc40007fbe0ff */
[----:B------:R-:W-:Y:S02]  /*4fc0*/  LEA.HI.X.SX32 R23, R38, R13, 0x1, P6 ;  /* 0x0000000d26177211 */ /* 0x000fe400030f0eff */
[----:B-1----:R-:W-:Y:S02]  /*4fd0*/  IADD3 R26, P6, PT, R36, R3, RZ ;  /* 0x00000003241a7210 */ /* 0x002fe40007fde0ff */
[----:B------:R-:W-:Y:S02]  /*4fe0*/  LEA.HI.X.SX32 R29, R42, R13, 0x1, P5 ;  /* 0x0000000d2a1d7211 */ /* 0x000fe400028f0eff */
[----:B------:R-:W-:Y:S02]  /*4ff0*/  PRMT R37, R11, 0x7771, RZ ;  /* 0x000077710b257816 */ /* 0x000fe400000000ff */
[----:B------:R-:W-:Y:S02]  /*5000*/  PRMT R43, R4, 0x7771, RZ ;  /* 0x00007771042b7816 */ /* 0x000fe400000000ff */
[----:B------:R-:W-:-:S02]  /*5010*/  PRMT R41, R5, 0x7771, RZ ;  /* 0x0000777105297816 */ /* 0x000fc400000000ff */
[----:B------:R-:W-:Y:S01]  /*5020*/  LEA.HI.X.SX32 R27, R36, R13, 0x1, P6 ;  /* 0x0000000d241b7211 */ /* 0x000fe200030f0eff */
[----:B------:R-:W-:Y:S01]  /*5030*/  IMAD R36, R33, UR4, RZ ;  /* 0x0000000421247c24 */ /* 0x000fe2000f8e02ff */
[----:B------:R-:W-:Y:S01]  /*5040*/  PRMT R39, R6, 0x7771, RZ ;  /* 0x0000777106277816 */ /* 0x000fe200000000ff */
[----:B------:R0:W-:Y:S01]  /*5050*/  @P4 STG.E.U8 desc[UR8][R28.64], R37 ;  /* 0x000000251c004986 */ /* 0x0001e2000c101108 */
[C---:B------:R-:W-:Y:S01]  /*5060*/  IMAD R38, R35.reuse, UR4, RZ ;  /* 0x0000000423267c24 */ /* 0x040fe2000f8e02ff */
[----:B------:R-:W-:Y:S02]  /*5070*/  ISETP.LT.AND P4, PT, R35, UR15, !P0 ;  /* 0x0000000f23007c0c */ /* 0x000fe4000c781270 */
[----:B------:R-:W-:Y:S01]  /*5080*/  @P3 STG.E.U8 desc[UR8][R22.64], R43 ;  /* 0x0000002b16003986 */ /* 0x000fe2000c101108 */
[C---:B------:R-:W-:Y:S01]  /*5090*/  ISETP.LT.AND P3, PT, R34.reuse, UR15, !P0 ;  /* 0x0000000f22007c0c */ /* 0x040fe2000c761270 */
[----:B------:R-:W-:Y:S02]  /*50a0*/  IMAD R34, R34, UR4, RZ ;  /* 0x0000000422227c24 */ /* 0x000fe4000f8e02ff */
[----:B------:R1:W-:Y:S04]  /*50b0*/  @P1 STG.E.U8 desc[UR8][R24.64], R41 ;  /* 0x0000002918001986 */ /* 0x0003e8000c101108 */
[----:B------:R2:W-:Y:S01]  /*50c0*/  @P2 STG.E.U8 desc[UR8][R26.64], R39 ;  /* 0x000000271a002986 */ /* 0x0005e2000c101108 */
[----:B------:R-:W-:-:S02]  /*50d0*/  ISETP.LT.AND P1, PT, R33, UR15, !P0 ;  /* 0x0000000f21007c0c */ /* 0x000fc4000c721270 */
[-C--:B0-----:R-:W-:Y:S02]  /*50e0*/  IADD3 R28, P5, PT, R38, R3.reuse, RZ ;  /* 0x00000003261c7210 */ /* 0x081fe40007fbe0ff */
[-C--:B-1----:R-:W-:Y:S02]  /*50f0*/  IADD3 R24, P2, PT, R36, R3.reuse, RZ ;  /* 0x0000000324187210 */ /* 0x082fe40007f5e0ff */
[----:B------:R-:W-:Y:S02]  /*5100*/  IADD3 R22, P6, PT, R34, R3, RZ ;  /* 0x0000000322167210 */ /* 0x000fe40007fde0ff */
[-C--:B------:R-:W-:Y:S02]  /*5110*/  LEA.HI.X.SX32 R25, R36, R13.reuse, 0x1, P2 ;  /* 0x0000000d24197211 */ /* 0x080fe400010f0eff */
[C---:B------:R-:W-:Y:S01]  /*5120*/  ISETP.LT.AND P2, PT, R32.reuse, UR15, !P0 ;  /* 0x0000000f20007c0c */ /* 0x040fe2000c741270 */
[----:B------:R-:W-:Y:S01]  /*5130*/  IMAD R32, R32, UR4, RZ ;  /* 0x0000000420207c24 */ /* 0x000fe2000f8e02ff */
[----:B------:R-:W-:-:S02]  /*5140*/  LEA.HI.X.SX32 R29, R38, R13, 0x1, P5 ;  /* 0x0000000d261d7211 */ /* 0x000fc400028f0eff */
[----:B------:R-:W-:Y:S02]  /*5150*/  PRMT R37, R7, 0x7771, RZ ;  /* 0x0000777107257816 */ /* 0x000fe400000000ff */
[----:B------:R-:W-:Y:S02]  /*5160*/  LEA.HI.X.SX32 R23, R34, R13, 0x1, P6 ;  /* 0x0000000d22177211 */ /* 0x000fe400030f0eff */
[----:B------:R-:W-:Y:S01]  /*5170*/  PRMT R33, R8, 0x7772, RZ ;  /* 0x0000777208217816 */ /* 0x000fe200000000ff */
[----:B------:R-:W-:Y:S01]  /*5180*/  @P4 STG.E.U8 desc[UR8][R28.64], R37 ;  /* 0x000000251c004986 */ /* 0x000fe2000c101108 */
[----:B------:R-:W-:Y:S02]  /*5190*/  PRMT R35, R9, 0x7772, RZ ;  /* 0x0000777209237816 */ /* 0x000fe400000000ff */
[----:B--2---:R-:W-:Y:S01]  /*51a0*/  IADD3 R26, P6, PT, R32, R3, RZ ;  /* 0x00000003201a7210 */ /* 0x004fe20007fde0ff */
[----:B------:R0:W-:Y:S01]  /*51b0*/  @P3 STG.E.U8 desc[UR8][R22.64], R33 ;  /* 0x0000002116003986 */ /* 0x0001e2000c101108 */
[C---:B------:R-:W-:Y:S01]  /*51c0*/  IMAD R34, R31.reuse, UR4, RZ ;  /* 0x000000041f227c24 */ /* 0x040fe2000f8e02ff */
[C---:B------:R-:W-:Y:S01]  /*51d0*/  ISETP.LT.AND P3, PT, R30.reuse, UR15, !P0 ;  /* 0x0000000f1e007c0c */ /* 0x040fe2000c761270 */
[----:B------:R-:W-:Y:S01]  /*51e0*/  IMAD R30, R30, UR4, RZ ;  /* 0x000000041e1e7c24 */ /* 0x000fe2000f8e02ff */
[----:B------:R-:W-:Y:S01]  /*51f0*/  ISETP.LT.AND P4, PT, R31, UR15, !P0 ;  /* 0x0000000f1f007c0c */ /* 0x000fe2000c781270 */
[----:B------:R1:W-:Y:S01]  /*5200*/  @P1 STG.E.U8 desc[UR8][R24.64], R35 ;  /* 0x0000002318001986 */ /* 0x0003e2000c101108 */
[----:B------:R-:W-:Y:S01]  /*5210*/  LEA.HI.X.SX32 R27, R32, R13, 0x1, P6 ;  /* 0x0000000d201b7211 */ /* 0x000fe200030f0eff */
[C---:B------:R-:W-:Y:S01]  /*5220*/  IMAD R32, R21.reuse, UR4, RZ ;  /* 0x0000000415207c24 */ /* 0x040fe2000f8e02ff */
[----:B------:R-:W-:-:S02]  /*5230*/  ISETP.LT.AND P1, PT, R21, UR15, !P0 ;  /* 0x0000000f15007c0c */ /* 0x000fc4000c721270 */
[----:B0-----:R-:W-:Y:S02]  /*5240*/  PRMT R33, R10, 0x7772, RZ ;  /* 0x000077720a217816 */ /* 0x001fe400000000ff */
[-C--:B------:R-:W-:Y:S02]  /*5250*/  IADD3 R28, P5, PT, R34, R3.reuse, RZ ;  /* 0x00000003221c7210 */ /* 0x080fe40007fbe0ff */
[-C--:B------:R-:W-:Y:S01]  /*5260*/  IADD3 R22, P6, PT, R30, R3.reuse, RZ ;  /* 0x000000031e167210 */ /* 0x080fe20007fde0ff */
[----:B------:R0:W-:Y:S01]  /*5270*/  @P2 STG.E.U8 desc[UR8][R26.64], R33 ;  /* 0x000000211a002986 */ /* 0x0001e2000c101108 */
[----:B-1----:R-:W-:Y:S02]  /*5280*/  IADD3 R24, P2, PT, R32, R3, RZ ;  /* 0x0000000320187210 */ /* 0x002fe40007f5e0ff */
[----:B------:R-:W-:Y:S02]  /*5290*/  LEA.HI.X.SX32 R29, R34, R13, 0x1, P5 ;  /* 0x0000000d221d7211 */ /* 0x000fe400028f0eff */
[----:B------:R-:W-:-:S02]  /*52a0*/  PRMT R31, R11, 0x7772, RZ ;  /* 0x000077720b1f7816 */ /* 0x000fc400000000ff */
[-C--:B------:R-:W-:Y:S01]  /*52b0*/  LEA.HI.X.SX32 R23, R30, R13.reuse, 0x1, P6 ;  /* 0x0000000d1e177211 */ /* 0x080fe200030f0eff */
[----:B------:R-:W-:Y:S01]  /*52c0*/  IMAD R30, R20, UR4, RZ ;  /* 0x00000004141e7c24 */ /* 0x000fe2000f8e02ff */
[----:B------:R-:W-:Y:S02]  /*52d0*/  PRMT R37, R4, 0x7772, RZ ;  /* 0x0000777204257816 */ /* 0x000fe400000000ff */
[----:B------:R-:W-:Y:S02]  /*52e0*/  LEA.HI.X.SX32 R25, R32, R13, 0x1, P2 ;  /* 0x0000000d20197211 */ /* 0x000fe400010f0eff */
[----:B------:R-:W-:Y:S02]  /*52f0*/  PRMT R35, R5, 0x7772, RZ ;  /* 0x0000777205237816 */ /* 0x000fe400000000ff */
[----:B------:R-:W-:Y:S01]  /*5300*/  ISETP.LT.AND P2, PT, R20, UR15, !P0 ;  /* 0x0000000f14007c0c */ /* 0x000fe2000c741270 */
[----:B------:R1:W-:Y:S01]  /*5310*/  @P4 STG.E.U8 desc[UR8][R28.64], R31 ;  /* 0x0000001f1c004986 */ /* 0x0003e2000c101108 */
[----:B0-----:R-:W-:Y:S01]  /*5320*/  IMAD R26, R19, UR4, RZ ;  /* 0x00000004131a7c24 */ /* 0x001fe2000f8e02ff */
[----:B------:R-:W-:-:S02]  /*5330*/  IADD3 R20, P5, PT, R30, R3, RZ ;  /* 0x000000031e147210 */ /* 0x000fc40007fbe0ff */
[----:B------:R0:W-:Y:S01]  /*5340*/  @P3 STG.E.U8 desc[UR8][R22.64], R37 ;  /* 0x0000002516003986 */ /* 0x0001e2000c101108 */
[----:B------:R-:W-:-:S03]  /*5350*/  ISETP.LT.AND P3, PT, R18, UR15, !P0 ;  /* 0x0000000f12007c0c */ /* 0x000fc6000c761270 */
[----:B------:R2:W-:Y:S01]  /*5360*/  @P1 STG.E.U8 desc[UR8][R24.64], R35 ;  /* 0x0000002318001986 */ /* 0x0005e2000c101108 */
[----:B------:R-:W-:Y:S01]  /*5370*/  ISETP.LT.AND P1, PT, R19, UR15, !P0 ;  /* 0x0000000f13007c0c */ /* 0x000fe2000c721270 */
[----:B-1----:R-:W-:Y:S01]  /*5380*/  IMAD R28, R18, UR4, RZ ;  /* 0x00000004121c7c24 */ /* 0x002fe2000f8e02ff */
[----:B------:R-:W-:Y:S01]  /*5390*/  LEA.HI.X.SX32 R21, R30, R13, 0x1, P5 ;  /* 0x0000000d1e157211 */ /* 0x000fe200028f0eff */
[C---:B------:R-:W-:Y:S01]  /*53a0*/  IMAD R30, R17.reuse, UR4, RZ ;  /* 0x00000004111e7c24 */ /* 0x040fe2000f8e02ff */
[----:B------:R-:W-:Y:S02]  /*53b0*/  PRMT R31, R6, 0x7772, RZ ;  /* 0x00007772061f7816 */ /* 0x000fe400000000ff */
[-C--:B------:R-:W-:Y:S02]  /*53c0*/  IADD3 R18, P6, PT, R26, R3.reuse, RZ ;  /* 0x000000031a127210 */ /* 0x080fe40007fde0ff */
[----:B------:R-:W-:Y:S02]  /*53d0*/  ISETP.LT.AND P4, PT, R17, UR15, !P0 ;  /* 0x0000000f11007c0c */ /* 0x000fe4000c781270 */
[----:B0-----:R-:W-:Y:S01]  /*53e0*/  IADD3 R22, P5, PT, R28, R3, RZ ;  /* 0x000000031c167210 */ /* 0x001fe20007fbe0ff */
[----:B------:R0:W-:Y:S01]  /*53f0*/  @P2 STG.E.U8 desc[UR8][R20.64], R31 ;  /* 0x0000001f14002986 */ /* 0x0001e2000c101108 */
[----:B------:R-:W-:-:S02]  /*5400*/  LEA.HI.X.SX32 R19, R26, R13, 0x1, P6 ;  /* 0x0000000d1a137211 */ /* 0x000fc400030f0eff */
[----:B------:R-:W-:Y:S02]  /*5410*/  PRMT R29, R7, 0x7772, RZ ;  /* 0x00007772071d7816 */ /* 0x000fe400000000ff */
[----:B--2---:R-:W-:Y:S02]  /*5420*/  IADD3 R24, P2, PT, R30, R3, RZ ;  /* 0x000000031e187210 */ /* 0x004fe40007f5e0ff */
[-C--:B------:R-:W-:Y:S02]  /*5430*/  LEA.HI.X.SX32 R23, R28, R13.reuse, 0x1, P5 ;  /* 0x0000000d1c177211 */ /* 0x080fe400028f0eff */
[----:B------:R-:W-:Y:S01]  /*5440*/  PRMT R27, R8, 0x7773, RZ ;  /* 0x00007773081b7816 */ /* 0x000fe200000000ff */
[----:B------:R-:W-:Y:S02]  /*5450*/  IMAD R26, R15, UR4, RZ ;  /* 0x000000040f1a7c24 */ /* 0x000fe4000f8e02ff */
[----:B0-----:R-:W-:Y:S01]  /*5460*/  IMAD R20, R16, UR4, RZ ;  /* 0x0000000410147c24 */ /* 0x001fe2000f8e02ff */
[----:B------:R-:W-:Y:S01]  /*5470*/  LEA.HI.X.SX32 R25, R30, R13, 0x1, P2 ;  /* 0x0000000d1e197211 */ /* 0x000fe200010f0eff */
[----:B------:R-:W-:Y:S01]  /*5480*/  @P1 STG.E.U8 desc[UR8][R18.64], R29 ;  /* 0x0000001d12001986 */ /* 0x000fe2000c101108 */
[----:B------:R-:W-:Y:S01]  /*5490*/  PRMT R17, R9, 0x7773, RZ ;  /* 0x0000777309117816 */ /* 0x000fe200000000ff */
[----:B------:R-:W-:-:S02]  /*54a0*/  IMAD R28, R14, UR4, RZ ;  /* 0x000000040e1c7c24 */ /* 0x000fc4000f8e02ff */
[----:B------:R0:W-:Y:S01]  /*54b0*/  @P3 STG.E.U8 desc[UR8][R22.64], R27 ;  /* 0x0000001b16003986 */ /* 0x0001e2000c101108 */
[----:B------:R-:W-:Y:S01]  /*54c0*/  ISETP.LT.AND P3, PT, R14, UR15, !P0 ;  /* 0x0000000f0e007c0c */ /* 0x000fe2000c761270 */
[----:B------:R-:W-:Y:S01]  /*54d0*/  IMAD R32, R0, UR4, RZ ;  /* 0x0000000400207c24 */ /* 0x000fe2000f8e02ff */
[-C--:B------:R-:W-:Y:S02]  /*54e0*/  IADD3 R8, P6, PT, R20, R3.reuse, RZ ;  /* 0x0000000314087210 */ /* 0x080fe40007fde0ff */
[-C--:B------:R-:W-:Y:S01]  /*54f0*/  IADD3 R14, P1, PT, R26, R3.reuse, RZ ;  /* 0x000000031a0e7210 */ /* 0x080fe20007f3e0ff */
[----:B------:R1:W-:Y:S01]  /*5500*/  @P4 STG.E.U8 desc[UR8][R24.64], R17 ;  /* 0x0000001118004986 */ /* 0x0003e2000c101108 */
[----:B------:R-:W-:Y:S01]  /*5510*/  ISETP.LT.AND P5, PT, R16, UR15, !P0 ;  /* 0x0000000f10007c0c */ /* 0x000fe2000c7a1270 */
[----:B------:R-:W-:Y:S01]  /*5520*/  IMAD R30, R12, UR4, RZ ;  /* 0x000000040c1e7c24 */ /* 0x000fe2000f8e02ff */
[----:B------:R-:W-:Y:S02]  /*5530*/  ISETP.LT.AND P4, PT, R15, UR15, !P0 ;  /* 0x0000000f0f007c0c */ /* 0x000fe4000c781270 */
[----:B------:R-:W-:-:S02]  /*5540*/  IADD3 R16, P2, PT, R28, R3, RZ ;  /* 0x000000031c107210 */ /* 0x000fc40007f5e0ff */
[-C--:B------:R-:W-:Y:S02]  /*5550*/  LEA.HI.X.SX32 R9, R20, R13.reuse, 0x1, P6 ;  /* 0x0000000d14097211 */ /* 0x080fe400030f0eff */
[----:B------:R-:W-:Y:S02]  /*5560*/  LEA.HI.X.SX32 R15, R26, R13, 0x1, P1 ;  /* 0x0000000d1a0f7211 */ /* 0x000fe400008f0eff */
[-C--:B------:R-:W-:Y:S01]  /*5570*/  IADD3 R20, P1, PT, R32, R3.reuse, RZ ;  /* 0x0000000320147210 */ /* 0x080fe20007f3e0ff */
[----:B0-----:R-:W-:Y:S01]  /*5580*/  IMAD R22, R2, UR4, RZ ;  /* 0x0000000402167c24 */ /* 0x001fe2000f8e02ff */
[----:B------:R-:W-:Y:S02]  /*5590*/  IADD3 R18, P6, PT, R30, R3, RZ ;  /* 0x000000031e127210 */ /* 0x000fe40007fde0ff */
[----:B-1----:R-:W-:Y:S02]  /*55a0*/  LEA.HI.X.SX32 R17, R28, R13, 0x1, P2 ;  /* 0x0000000d1c117211 */ /* 0x002fe400010f0eff */
[----:B------:R-:W-:-:S02]  /*55b0*/  ISETP.LT.AND P2, PT, R12, UR15, !P0 ;  /* 0x0000000f0c007c0c */ /* 0x000fc4000c741270 */
[-C--:B------:R-:W-:Y:S02]  /*55c0*/  LEA.HI.X.SX32 R21, R32, R13.reuse, 0x1, P1 ;  /* 0x0000000d20157211 */ /* 0x080fe400008f0eff */
[----:B------:R-:W-:Y:S02]  /*55d0*/  ISETP.LT.AND P1, PT, R0, UR15, !P0 ;  /* 0x0000000f00007c0c */ /* 0x000fe4000c721270 */
[----:B------:R-:W-:Y:S02]  /*55e0*/  ISETP.LT.AND P0, PT, R2, UR15, !P0 ;  /* 0x0000000f02007c0c */ /* 0x000fe4000c701270 */
[----:B------:R-:W-:Y:S02]  /*55f0*/  LEA.HI.X.SX32 R19, R30, R13, 0x1, P6 ;  /* 0x0000000d1e137211 */ /* 0x000fe400030f0eff */
[----:B------:R-:W-:Y:S02]  /*5600*/  IADD3 R12, P6, PT, R22, R3, RZ ;  /* 0x00000003160c7210 */ /* 0x000fe40007fde0ff */
[----:B------:R-:W-:-:S02]  /*5610*/  PRMT R3, R10, 0x7773, RZ ;  /* 0x000077730a037816 */ /* 0x000fc400000000ff */
[----:B------:R-:W-:Y:S02]  /*5620*/  PRMT R11, R11, 0x7773, RZ ;  /* 0x000077730b0b7816 */ /* 0x000fe400000000ff */
[----:B------:R-:W-:Y:S02]  /*5630*/  PRMT R25, R4, 0x7773, RZ ;  /* 0x0000777304197816 */ /* 0x000fe400000000ff */
[----:B------:R-:W-:Y:S01]  /*5640*/  PRMT R23, R5, 0x7773, RZ ;  /* 0x0000777305177816 */ /* 0x000fe200000000ff */
[----:B------:R0:W-:Y:S01]  /*5650*/  @P5 STG.E.U8 desc[UR8][R8.64], R3 ;  /* 0x0000000308005986 */ /* 0x0001e2000c101108 */
[----:B------:R-:W-:-:S03]  /*5660*/  PRMT R5, R6, 0x7773, RZ ;  /* 0x0000777306057816 */ /* 0x000fc600000000ff */
[----:B------:R0:W-:Y:S04]  /*5670*/  @P4 STG.E.U8 desc[UR8][R14.64], R11 ;  /* 0x0000000b0e004986 */ /* 0x0001e8000c101108 */
[----:B------:R0:W-:Y:S04]  /*5680*/  @P3 STG.E.U8 desc[UR8][R16.64], R25 ;  /* 0x0000001910003986 */ /* 0x0001e8000c101108 */
[----:B------:R0:W-:Y:S01]  /*5690*/  @P2 STG.E.U8 desc[UR8][R18.64], R23 ;  /* 0x0000001712002986 */ /* 0x0001e2000c101108 */
[----:B------:R-:W-:-:S03]  /*56a0*/  LEA.HI.X.SX32 R13, R22, R13, 0x1, P6 ;  /* 0x0000000d160d7211 */ /* 0x000fc600030f0eff */
[----:B------:R0:W-:Y:S01]  /*56b0*/  @P1 STG.E.U8 desc[UR8][R20.64], R5 ;  /* 0x0000000514001986 */ /* 0x0001e2000c101108 */
[----:B------:R-:W-:Y:S01]  /*56c0*/  PRMT R7, R7, 0x7773, RZ ;  /* 0x0000777307077816 */ /* 0x000fe200000000ff */
[----:B------:R-:W-:Y:S06]  /*56d0*/  @!P0 EXIT ;  /* 0x000000000000894d */ /* 0x000fec0003800000 */
[----:B------:R-:W-:Y:S01]  /*56e0*/  STG.E.U8 desc[UR8][R12.64], R7 ;  /* 0x000000070c007986 */ /* 0x000fe2000c101108 */
[----:B------:R-:W-:Y:S05]  /*56f0*/  EXIT ;  /* 0x000000000000794d */ /* 0x000fea0003800000 */
.L_x_3:
[----:B------:R-:W-:-:S00]  /*5700*/  BRA `(.L_x_3) ;  /* 0xfffffffc00fc7947 */ /* 0x000fc0000383ffff */
[----:B------:R-:W-:-:S00]  /*5710*/  NOP ;  /* 0x0000000000007918 */ /* 0x000fc00000000000 */
        /* <DEDUP_REMOVED lines=14> */
.L_x_4:


//--------------------- .nv.shared.matmul_kernel  --------------------------
	.section	.nv.shared.matmul_kernel,"aw",@nobits
	.sectionflags	@""
	.align	16
	.zero		1024


//--------------------- .nv.shared.reserved.0     --------------------------
	.section	.nv.shared.reserved.0,"aw",@nobits
	.weak		__nv_reservedSMEM_offset_0_alias
	.size		__nv_reservedSMEM_offset_0_alias, 0, 64
	.other		__nv_reservedSMEM_offset_0_alias,@"STO_CUDA_RESERVED_SHARED STV_DEFAULT"
__nv_reservedSMEM_offset_0_alias:
	.zero		0
	.zero		64


//--------------------- .nv.constant0.matmul_kernel --------------------------
	.section	.nv.constant0.matmul_kernel,"a",@progbits
	.sectionflags	@""
	.align	4
.nv.constant0.matmul_kernel:
	.zero		976


//--------------------- SYMBOLS --------------------------

	.type		.nv.reservedSmem.offset0,@object
	.size		.nv.reservedSmem.offset0,0x4
	.type		.nv.reservedSmem.cap,@object
	.size		.nv.reservedSmem.cap,0x4
